//
// Generated by NVIDIA NVVM Compiler
//
// Compiler Build ID: CL-36424714
// Cuda compilation tools, release 13.0, V13.0.88
// Based on NVVM 20.0.0
//

.version 9.0
.target sm_100
.address_size 64

.func  (.param .b64 func_retval0) _ZN1D2f1Ej
(
	.param .b64 _ZN1D2f1Ej_param_0,
	.param .b32 _ZN1D2f1Ej_param_1
)
;
.func  (.param .b64 func_retval0) _ZN1D2f2Ej
(
	.param .b64 _ZN1D2f2Ej_param_0,
	.param .b32 _ZN1D2f2Ej_param_1
)
;
.func  (.param .b64 func_retval0) _ZN1D2f3Ej
(
	.param .b64 _ZN1D2f3Ej_param_0,
	.param .b32 _ZN1D2f3Ej_param_1
)
;
.func  (.param .b64 func_retval0) _ZN1D2f4Ej
(
	.param .b64 _ZN1D2f4Ej_param_0,
	.param .b32 _ZN1D2f4Ej_param_1
)
;
.extern .func  (.param .b32 func_retval0) vprintf
(
	.param .b64 vprintf_param_0,
	.param .b64 vprintf_param_1
)
;
.extern .func  (.param .b64 func_retval0) malloc
(
	.param .b64 malloc_param_0
)
;
.global .align 8 .u64 _ZTV1D[6] = {0, 0, _ZN1D2f1Ej, _ZN1D2f2Ej, _ZN1D2f3Ej, _ZN1D2f4Ej};
.global .align 1 .b8 $str[14] = {72, 101, 108, 108, 111, 32, 65, 100, 109, 105, 110, 33, 10};
.global .align 1 .b8 $str$1[30] = {98, 108, 111, 99, 107, 100, 105, 109, 32, 37, 100, 44, 116, 104, 114, 101, 97, 100, 32, 37, 100, 44, 98, 117, 102, 32, 37, 112, 10};
.global .align 1 .b8 $str$2[33] = {98, 108, 111, 99, 107, 100, 105, 109, 32, 37, 100, 44, 116, 104, 114, 101, 97, 100, 32, 37, 100, 44, 115, 101, 99, 114, 101, 116, 32, 37, 112, 10};
.global .align 1 .b8 $str$3[31] = {98, 108, 111, 99, 107, 100, 105, 109, 32, 37, 100, 44, 116, 104, 114, 101, 97, 100, 32, 37, 100, 44, 111, 98, 106, 68, 32, 37, 112, 10};
.global .align 1 .b8 $str$4[17] = {98, 108, 111, 99, 107, 100, 105, 109, 32, 37, 100, 32, 37, 108, 120, 10};

.func  (.param .b64 func_retval0) _ZN1D2f1Ej(
	.param .b64 _ZN1D2f1Ej_param_0,
	.param .b32 _ZN1D2f1Ej_param_1
)
{
	.reg .b64 	%rd<2>;

	ld.param.u32 	%rd1, [_ZN1D2f1Ej_param_1];
	st.param.b64 	[func_retval0], %rd1;
	ret;

}
.func  (.param .b64 func_retval0) _ZN1D2f2Ej(
	.param .b64 _ZN1D2f2Ej_param_0,
	.param .b32 _ZN1D2f2Ej_param_1
)
{
	.reg .b32 	%r<3>;
	.reg .b64 	%rd<2>;

	ld.param.u32 	%r1, [_ZN1D2f2Ej_param_1];
	shl.b32 	%r2, %r1, 1;
	cvt.u64.u32 	%rd1, %r2;
	st.param.b64 	[func_retval0], %rd1;
	ret;

}
.func  (.param .b64 func_retval0) _ZN1D2f3Ej(
	.param .b64 _ZN1D2f3Ej_param_0,
	.param .b32 _ZN1D2f3Ej_param_1
)
{
	.reg .b32 	%r<3>;
	.reg .b64 	%rd<2>;

	ld.param.u32 	%r1, [_ZN1D2f3Ej_param_1];
	mul.lo.s32 	%r2, %r1, 3;
	cvt.u64.u32 	%rd1, %r2;
	st.param.b64 	[func_retval0], %rd1;
	ret;

}
.func  (.param .b64 func_retval0) _ZN1D2f4Ej(
	.param .b64 _ZN1D2f4Ej_param_0,
	.param .b32 _ZN1D2f4Ej_param_1
)
{
	.reg .b32 	%r<3>;
	.reg .b64 	%rd<2>;

	ld.param.u32 	%r1, [_ZN1D2f4Ej_param_1];
	shl.b32 	%r2, %r1, 2;
	cvt.u64.u32 	%rd1, %r2;
	st.param.b64 	[func_retval0], %rd1;
	ret;

}
.func  (.param .b64 func_retval0) _Z6secretv()
{
	.reg .b32 	%r<3>;
	.reg .b64 	%rd<4>;

	mov.u64 	%rd1, $str;
	cvta.global.u64 	%rd2, %rd1;
	{ // callseq 0, 0
	.param .b64 param0;
	st.param.b64 	[param0], %rd2;
	.param .b64 param1;
	st.param.b64 	[param1], 0;
	.param .b32 retval0;
	call.uni (retval0), 
	vprintf, 
	(
	param0, 
	param1
	);
	ld.param.b32 	%r1, [retval0];
	} // callseq 0
	mov.b64 	%rd3, -7378697629483820647;
	st.param.b64 	[func_retval0], %rd3;
	ret;

}
.func  (.param .b64 func_retval0) _Z6unsafePmj(
	.param .b64 _Z6unsafePmj_param_0,
	.param .b32 _Z6unsafePmj_param_1
)
{
	.local .align 16 .b8 	__local_depot5[16];
	.reg .b64 	%SP;
	.reg .b64 	%SPL;
	.reg .pred 	%p<15>;
	.reg .b32 	%r<54>;
	.reg .b64 	%rd<108>;

	mov.u64 	%SPL, __local_depot5;
	cvta.local.u64 	%SP, %SPL;
	ld.param.u64 	%rd20, [_Z6unsafePmj_param_0];
	ld.param.u32 	%r12, [_Z6unsafePmj_param_1];
	cvta.to.global.u64 	%rd1, %rd20;
	add.u64 	%rd21, %SP, 0;
	add.u64 	%rd2, %SPL, 0;
	{ // callseq 1, 0
	.param .b64 param0;
	st.param.b64 	[param0], 64;
	.param .b64 retval0;
	call.uni (retval0), 
	malloc, 
	(
	param0
	);
	ld.param.b64 	%rd22, [retval0];
	} // callseq 1
	{ // callseq 2, 0
	.param .b64 param0;
	st.param.b64 	[param0], 8;
	.param .b64 retval0;
	call.uni (retval0), 
	malloc, 
	(
	param0
	);
	ld.param.b64 	%rd23, [retval0];
	} // callseq 2
	mov.u64 	%rd24, _ZTV1D;
	cvta.global.u64 	%rd25, %rd24;
	add.s64 	%rd26, %rd25, 16;
	st.u64 	[%rd23], %rd26;
	mov.u32 	%r1, %ntid.x;
	setp.ne.s32 	%p1, %r1, 2;
	@%p1 bra 	$L__BB5_3;
	// begin inline asm
	mov.u64 	%rd27, %clock64;
	// end inline asm
$L__BB5_2:
	// begin inline asm
	mov.u64 	%rd28, %clock64;
	// end inline asm
	sub.s64 	%rd29, %rd28, %rd27;
	setp.lt.s64 	%p2, %rd29, 1000000;
	@%p2 bra 	$L__BB5_2;
$L__BB5_3:
	setp.ne.s32 	%p3, %r1, 2;
	mov.u32 	%r2, %tid.x;
	st.local.v2.u32 	[%rd2], {%r1, %r2};
	st.local.u64 	[%rd2+8], %rd22;
	mov.u64 	%rd30, $str$1;
	cvta.global.u64 	%rd31, %rd30;
	{ // callseq 3, 0
	.param .b64 param0;
	st.param.b64 	[param0], %rd31;
	.param .b64 param1;
	st.param.b64 	[param1], %rd21;
	.param .b32 retval0;
	call.uni (retval0), 
	vprintf, 
	(
	param0, 
	param1
	);
	ld.param.b32 	%r13, [retval0];
	} // callseq 3
	st.local.v2.u32 	[%rd2], {%r1, %r2};
	mov.u64 	%rd33, _Z6secretv;
	st.local.u64 	[%rd2+8], %rd33;
	mov.u64 	%rd34, $str$2;
	cvta.global.u64 	%rd35, %rd34;
	{ // callseq 4, 0
	.param .b64 param0;
	st.param.b64 	[param0], %rd35;
	.param .b64 param1;
	st.param.b64 	[param1], %rd21;
	.param .b32 retval0;
	call.uni (retval0), 
	vprintf, 
	(
	param0, 
	param1
	);
	ld.param.b32 	%r15, [retval0];
	} // callseq 4
	st.local.v2.u32 	[%rd2], {%r1, %r2};
	st.local.u64 	[%rd2+8], %rd23;
	mov.u64 	%rd36, $str$3;
	cvta.global.u64 	%rd37, %rd36;
	{ // callseq 5, 0
	.param .b64 param0;
	st.param.b64 	[param0], %rd37;
	.param .b64 param1;
	st.param.b64 	[param1], %rd21;
	.param .b32 retval0;
	call.uni (retval0), 
	vprintf, 
	(
	param0, 
	param1
	);
	ld.param.b32 	%r17, [retval0];
	} // callseq 5
	setp.ne.s32 	%p4, %r2, 0;
	or.pred  	%p5, %p3, %p4;
	setp.eq.s32 	%p6, %r12, 0;
	or.pred  	%p7, %p5, %p6;
	@%p7 bra 	$L__BB5_10;
	add.s32 	%r20, %r12, -1;
	and.b32  	%r3, %r12, 3;
	setp.lt.u32 	%p8, %r20, 3;
	mov.b32 	%r52, 0;
	@%p8 bra 	$L__BB5_7;
	and.b32  	%r52, %r12, -4;
	neg.s32 	%r51, %r52;
	add.s64 	%rd105, %rd22, 16;
	add.s64 	%rd104, %rd1, 16;
$L__BB5_6:
	ld.global.u64 	%rd38, [%rd104+-16];
	st.u64 	[%rd105+-16], %rd38;
	ld.global.u64 	%rd39, [%rd104+-8];
	st.u64 	[%rd105+-8], %rd39;
	ld.global.u64 	%rd40, [%rd104];
	st.u64 	[%rd105], %rd40;
	ld.global.u64 	%rd41, [%rd104+8];
	st.u64 	[%rd105+8], %rd41;
	add.s32 	%r51, %r51, 4;
	add.s64 	%rd105, %rd105, 32;
	add.s64 	%rd104, %rd104, 32;
	setp.ne.s32 	%p9, %r51, 0;
	@%p9 bra 	$L__BB5_6;
$L__BB5_7:
	setp.eq.s32 	%p10, %r3, 0;
	@%p10 bra 	$L__BB5_10;
	mul.wide.u32 	%rd42, %r52, 8;
	add.s64 	%rd107, %rd1, %rd42;
	add.s64 	%rd106, %rd22, %rd42;
	neg.s32 	%r53, %r3;
$L__BB5_9:
	.pragma "nounroll";
	ld.global.u64 	%rd43, [%rd107];
	st.u64 	[%rd106], %rd43;
	add.s64 	%rd107, %rd107, 8;
	add.s64 	%rd106, %rd106, 8;
	add.s32 	%r53, %r53, 1;
	setp.ne.s32 	%p11, %r53, 0;
	@%p11 bra 	$L__BB5_9;
$L__BB5_10:
	setp.ne.s32 	%p12, %r1, 1;
	@%p12 bra 	$L__BB5_13;
	// begin inline asm
	mov.u64 	%rd44, %clock64;
	// end inline asm
$L__BB5_12:
	// begin inline asm
	mov.u64 	%rd45, %clock64;
	// end inline asm
	sub.s64 	%rd46, %rd45, %rd44;
	setp.lt.s64 	%p13, %rd46, 10000000;
	@%p13 bra 	$L__BB5_12;
$L__BB5_13:
	setp.ne.s32 	%p14, %r1, 1;
	ld.u64 	%rd47, [%rd22];
	add.s64 	%rd48, %rd47, 177573;
	shl.b64 	%rd49, %rd48, 5;
	add.s64 	%rd50, %rd49, %rd48;
	ld.u64 	%rd51, [%rd22+8];
	add.s64 	%rd52, %rd50, %rd51;
	shl.b64 	%rd53, %rd52, 5;
	add.s64 	%rd54, %rd53, %rd52;
	ld.u64 	%rd55, [%rd22+16];
	add.s64 	%rd56, %rd54, %rd55;
	shl.b64 	%rd57, %rd56, 5;
	add.s64 	%rd58, %rd57, %rd56;
	ld.u64 	%rd59, [%rd22+24];
	add.s64 	%rd60, %rd58, %rd59;
	shl.b64 	%rd61, %rd60, 5;
	add.s64 	%rd62, %rd61, %rd60;
	ld.u64 	%rd63, [%rd22+32];
	add.s64 	%rd64, %rd62, %rd63;
	shl.b64 	%rd65, %rd64, 5;
	add.s64 	%rd66, %rd65, %rd64;
	ld.u64 	%rd67, [%rd22+40];
	add.s64 	%rd68, %rd66, %rd67;
	shl.b64 	%rd69, %rd68, 5;
	add.s64 	%rd70, %rd69, %rd68;
	ld.u64 	%rd71, [%rd22+48];
	add.s64 	%rd72, %rd70, %rd71;
	shl.b64 	%rd73, %rd72, 5;
	ld.u64 	%rd74, [%rd22+56];
	ld.u64 	%rd75, [%rd23];
	ld.u64 	%rd76, [%rd75];
	cvt.u32.u64 	%r21, %rd72;
	cvt.u32.u64 	%r22, %rd73;
	add.s32 	%r23, %r22, %r21;
	cvt.u32.u64 	%r24, %rd74;
	add.s32 	%r25, %r23, %r24;
	{ // callseq 6, 0
	.param .b64 param0;
	st.param.b64 	[param0], %rd23;
	.param .b32 param1;
	st.param.b32 	[param1], %r25;
	.param .b64 retval0;
	prototype_6 : .callprototype (.param .b64 _) _ (.param .b64 _, .param .b32 _);
	call (retval0), 
	%rd76, 
	(
	param0, 
	param1
	)
	, prototype_6;
	ld.param.b64 	%rd77, [retval0];
	} // callseq 6
	ld.u64 	%rd79, [%rd23];
	ld.u64 	%rd80, [%rd79+8];
	cvt.u32.u64 	%r26, %rd77;
	{ // callseq 7, 0
	.param .b64 param0;
	st.param.b64 	[param0], %rd23;
	.param .b32 param1;
	st.param.b32 	[param1], %r26;
	.param .b64 retval0;
	prototype_7 : .callprototype (.param .b64 _) _ (.param .b64 _, .param .b32 _);
	call (retval0), 
	%rd80, 
	(
	param0, 
	param1
	)
	, prototype_7;
	ld.param.b64 	%rd81, [retval0];
	} // callseq 7
	ld.u64 	%rd83, [%rd23];
	ld.u64 	%rd84, [%rd83+16];
	cvt.u32.u64 	%r27, %rd81;
	{ // callseq 8, 0
	.param .b64 param0;
	st.param.b64 	[param0], %rd23;
	.param .b32 param1;
	st.param.b32 	[param1], %r27;
	.param .b64 retval0;
	prototype_8 : .callprototype (.param .b64 _) _ (.param .b64 _, .param .b32 _);
	call (retval0), 
	%rd84, 
	(
	param0, 
	param1
	)
	, prototype_8;
	ld.param.b64 	%rd85, [retval0];
	} // callseq 8
	ld.u64 	%rd87, [%rd23];
	ld.u64 	%rd88, [%rd87+24];
	cvt.u32.u64 	%r28, %rd85;
	{ // callseq 9, 0
	.param .b64 param0;
	st.param.b64 	[param0], %rd23;
	.param .b32 param1;
	st.param.b32 	[param1], %r28;
	.param .b64 retval0;
	prototype_9 : .callprototype (.param .b64 _) _ (.param .b64 _, .param .b32 _);
	call (retval0), 
	%rd88, 
	(
	param0, 
	param1
	)
	, prototype_9;
	ld.param.b64 	%rd89, [retval0];
	} // callseq 9
	@%p14 bra 	$L__BB5_15;
	ld.u64 	%rd90, [%rd22];
	st.local.u32 	[%rd2], %r2;
	st.local.u64 	[%rd2+8], %rd90;
	mov.u64 	%rd91, $str$4;
	cvta.global.u64 	%rd92, %rd91;
	{ // callseq 10, 0
	.param .b64 param0;
	st.param.b64 	[param0], %rd92;
	.param .b64 param1;
	st.param.b64 	[param1], %rd21;
	.param .b32 retval0;
	call.uni (retval0), 
	vprintf, 
	(
	param0, 
	param1
	);
	ld.param.b32 	%r29, [retval0];
	} // callseq 10
	ld.u64 	%rd94, [%rd22+8];
	st.local.u32 	[%rd2], %r2;
	st.local.u64 	[%rd2+8], %rd94;
	{ // callseq 11, 0
	.param .b64 param0;
	st.param.b64 	[param0], %rd92;
	.param .b64 param1;
	st.param.b64 	[param1], %rd21;
	.param .b32 retval0;
	call.uni (retval0), 
	vprintf, 
	(
	param0, 
	param1
	);
	ld.param.b32 	%r31, [retval0];
	} // callseq 11
	ld.u64 	%rd95, [%rd22+16];
	st.local.u32 	[%rd2], %r2;
	st.local.u64 	[%rd2+8], %rd95;
	{ // callseq 12, 0
	.param .b64 param0;
	st.param.b64 	[param0], %rd92;
	.param .b64 param1;
	st.param.b64 	[param1], %rd21;
	.param .b32 retval0;
	call.uni (retval0), 
	vprintf, 
	(
	param0, 
	param1
	);
	ld.param.b32 	%r33, [retval0];
	} // callseq 12
	ld.u64 	%rd96, [%rd22+24];
	st.local.u32 	[%rd2], %r2;
	st.local.u64 	[%rd2+8], %rd96;
	{ // callseq 13, 0
	.param .b64 param0;
	st.param.b64 	[param0], %rd92;
	.param .b64 param1;
	st.param.b64 	[param1], %rd21;
	.param .b32 retval0;
	call.uni (retval0), 
	vprintf, 
	(
	param0, 
	param1
	);
	ld.param.b32 	%r35, [retval0];
	} // callseq 13
	ld.u64 	%rd97, [%rd22+32];
	st.local.u32 	[%rd2], %r2;
	st.local.u64 	[%rd2+8], %rd97;
	{ // callseq 14, 0
	.param .b64 param0;
	st.param.b64 	[param0], %rd92;
	.param .b64 param1;
	st.param.b64 	[param1], %rd21;
	.param .b32 retval0;
	call.uni (retval0), 
	vprintf, 
	(
	param0, 
	param1
	);
	ld.param.b32 	%r37, [retval0];
	} // callseq 14
	ld.u64 	%rd98, [%rd22+40];
	st.local.u32 	[%rd2], %r2;
	st.local.u64 	[%rd2+8], %rd98;
	{ // callseq 15, 0
	.param .b64 param0;
	st.param.b64 	[param0], %rd92;
	.param .b64 param1;
	st.param.b64 	[param1], %rd21;
	.param .b32 retval0;
	call.uni (retval0), 
	vprintf, 
	(
	param0, 
	param1
	);
	ld.param.b32 	%r39, [retval0];
	} // callseq 15
	ld.u64 	%rd99, [%rd22+48];
	st.local.u32 	[%rd2], %r2;
	st.local.u64 	[%rd2+8], %rd99;
	{ // callseq 16, 0
	.param .b64 param0;
	st.param.b64 	[param0], %rd92;
	.param .b64 param1;
	st.param.b64 	[param1], %rd21;
	.param .b32 retval0;
	call.uni (retval0), 
	vprintf, 
	(
	param0, 
	param1
	);
	ld.param.b32 	%r41, [retval0];
	} // callseq 16
	ld.u64 	%rd100, [%rd22+56];
	st.local.u32 	[%rd2], %r2;
	st.local.u64 	[%rd2+8], %rd100;
	{ // callseq 17, 0
	.param .b64 param0;
	st.param.b64 	[param0], %rd92;
	.param .b64 param1;
	st.param.b64 	[param1], %rd21;
	.param .b32 retval0;
	call.uni (retval0), 
	vprintf, 
	(
	param0, 
	param1
	);
	ld.param.b32 	%r43, [retval0];
	} // callseq 17
	ld.u64 	%rd101, [%rd22+64];
	st.local.u32 	[%rd2], %r2;
	st.local.u64 	[%rd2+8], %rd101;
	{ // callseq 18, 0
	.param .b64 param0;
	st.param.b64 	[param0], %rd92;
	.param .b64 param1;
	st.param.b64 	[param1], %rd21;
	.param .b32 retval0;
	call.uni (retval0), 
	vprintf, 
	(
	param0, 
	param1
	);
	ld.param.b32 	%r45, [retval0];
	} // callseq 18
	ld.u64 	%rd102, [%rd22+72];
	st.local.u32 	[%rd2], %r2;
	st.local.u64 	[%rd2+8], %rd102;
	{ // callseq 19, 0
	.param .b64 param0;
	st.param.b64 	[param0], %rd92;
	.param .b64 param1;
	st.param.b64 	[param1], %rd21;
	.param .b32 retval0;
	call.uni (retval0), 
	vprintf, 
	(
	param0, 
	param1
	);
	ld.param.b32 	%r47, [retval0];
	} // callseq 19
	ld.u64 	%rd103, [%rd22+80];
	st.local.u32 	[%rd2], %r2;
	st.local.u64 	[%rd2+8], %rd103;
	{ // callseq 20, 0
	.param .b64 param0;
	st.param.b64 	[param0], %rd92;
	.param .b64 param1;
	st.param.b64 	[param1], %rd21;
	.param .b32 retval0;
	call.uni (retval0), 
	vprintf, 
	(
	param0, 
	param1
	);
	ld.param.b32 	%r49, [retval0];
	} // callseq 20
$L__BB5_15:
	st.param.b64 	[func_retval0], %rd89;
	ret;

}
	// .globl	_Z11test_kernelPmS_ji
.visible .entry _Z11test_kernelPmS_ji(
	.param .u64 .ptr .align 1 _Z11test_kernelPmS_ji_param_0,
	.param .u64 .ptr .align 1 _Z11test_kernelPmS_ji_param_1,
	.param .u32 _Z11test_kernelPmS_ji_param_2,
	.param .u32 _Z11test_kernelPmS_ji_param_3
)
{
	.reg .pred 	%p<2>;
	.reg .b32 	%r<7>;
	.reg .b64 	%rd<13>;

	ld.param.u64 	%rd3, [_Z11test_kernelPmS_ji_param_0];
	ld.param.u64 	%rd4, [_Z11test_kernelPmS_ji_param_1];
	ld.param.u32 	%r1, [_Z11test_kernelPmS_ji_param_2];
	ld.param.u32 	%r2, [_Z11test_kernelPmS_ji_param_3];
	setp.eq.s32 	%p1, %r2, 0;
	@%p1 bra 	$L__BB6_2;
	{ // callseq 21, 0
	.param .b64 retval0;
	call.uni (retval0), 
	_Z6secretv, 
	(
	);
	ld.param.b64 	%rd6, [retval0];
	} // callseq 21
	mov.b64 	%rd12, -7378697629483820647;
	bra.uni 	$L__BB6_3;
$L__BB6_2:
	{ // callseq 22, 0
	.param .b64 param0;
	st.param.b64 	[param0], %rd4;
	.param .b32 param1;
	st.param.b32 	[param1], %r1;
	.param .b64 retval0;
	call.uni (retval0), 
	_Z6unsafePmj, 
	(
	param0, 
	param1
	);
	ld.param.b64 	%rd12, [retval0];
	} // callseq 22
$L__BB6_3:
	cvta.to.global.u64 	%rd9, %rd3;
	mov.u32 	%r3, %tid.x;
	mov.u32 	%r4, %ctaid.x;
	mov.u32 	%r5, %ntid.x;
	mad.lo.s32 	%r6, %r5, %r4, %r3;
	mul.wide.s32 	%rd10, %r6, 8;
	add.s64 	%rd11, %rd9, %rd10;
	st.global.u64 	[%rd11], %rd12;
	ret;

}
	// .globl	_Z12test_kernel2PmS_ji
.visible .entry _Z12test_kernel2PmS_ji(
	.param .u64 .ptr .align 1 _Z12test_kernel2PmS_ji_param_0,
	.param .u64 .ptr .align 1 _Z12test_kernel2PmS_ji_param_1,
	.param .u32 _Z12test_kernel2PmS_ji_param_2,
	.param .u32 _Z12test_kernel2PmS_ji_param_3
)
{
	.reg .pred 	%p<2>;
	.reg .b32 	%r<7>;
	.reg .b64 	%rd<13>;

	ld.param.u64 	%rd3, [_Z12test_kernel2PmS_ji_param_0];
	ld.param.u64 	%rd4, [_Z12test_kernel2PmS_ji_param_1];
	ld.param.u32 	%r1, [_Z12test_kernel2PmS_ji_param_2];
	ld.param.u32 	%r2, [_Z12test_kernel2PmS_ji_param_3];
	setp.eq.s32 	%p1, %r2, 0;
	@%p1 bra 	$L__BB7_2;
	{ // callseq 23, 0
	.param .b64 retval0;
	call.uni (retval0), 
	_Z6secretv, 
	(
	);
	ld.param.b64 	%rd6, [retval0];
	} // callseq 23
	mov.b64 	%rd12, -7378697629483820647;
	bra.uni 	$L__BB7_3;
$L__BB7_2:
	{ // callseq 24, 0
	.param .b64 param0;
	st.param.b64 	[param0], %rd4;
	.param .b32 param1;
	st.param.b32 	[param1], %r1;
	.param .b64 retval0;
	call.uni (retval0), 
	_Z6unsafePmj, 
	(
	param0, 
	param1
	);
	ld.param.b64 	%rd12, [retval0];
	} // callseq 24
$L__BB7_3:
	cvta.to.global.u64 	%rd9, %rd3;
	mov.u32 	%r3, %tid.x;
	mov.u32 	%r4, %ctaid.x;
	mov.u32 	%r5, %ntid.x;
	mad.lo.s32 	%r6, %r5, %r4, %r3;
	mul.wide.s32 	%rd10, %r6, 8;
	add.s64 	%rd11, %rd9, %rd10;
	st.global.u64 	[%rd11], %rd12;
	ret;

}


// ===== COMPILED SASS (sm_100) =====

	.target	sm_100

	.elftype	@"ET_EXEC"


//--------------------- .note.nv.tkinfo           --------------------------
	.section	.note.nv.tkinfo,"",@"SHT_NOTE"
	.sectionflags	@"SHF_NOTE_NV_TKINFO"
	.tkinfo
        /*0018*/ 	.word	0x00000002
        /*0030*/ 	.string	""
        /*0030*/ 	.string	"ptxas"
        /*0030*/ 	.string	"Cuda compilation tools, release 13.0, V13.0.88"
        /*0030*/ 	.string	"Build cuda_13.0.r13.0/compiler.36424714_0"
        /*0030*/ 	.string	"-arch sm_100 -m 64 "



//--------------------- .note.nv.cuinfo           --------------------------
	.section	.note.nv.cuinfo,"",@"SHT_NOTE"
	.sectionflags	@"SHF_NOTE_NV_CUINFO"
        /*0018*/ 	.short	0x0002
        /*001a*/ 	.short	0x0064
        /*001c*/ 	.short	0x0082
	.zero		2


//--------------------- .nv.info                  --------------------------
	.section	.nv.info,"",@"SHT_CUDA_INFO"
	.align	4


	//----- nvinfo : EIATTR_REGCOUNT
	.align		4
        /*0000*/ 	.byte	0x04, 0x2f
        /*0002*/ 	.short	(.L_7 - .L_6)
	.align		4
.L_6:
        /*0004*/ 	.word	index@(_Z11test_kernelPmS_ji)
        /*0008*/ 	.word	0x0000001f


	//----- nvinfo : EIATTR_FRAME_SIZE
	.align		4
.L_7:
        /*000c*/ 	.byte	0x04, 0x11
        /*000e*/ 	.short	(.L_9 - .L_8)
	.align		4
.L_8:
        /*0010*/ 	.word	index@($_Z11test_kernelPmS_ji$_Z6unsafePmj)
        /*0014*/ 	.word	0x00000020


	//----- nvinfo : EIATTR_FRAME_SIZE
	.align		4
.L_9:
        /*0018*/ 	.byte	0x04, 0x11
        /*001a*/ 	.short	(.L_11 - .L_10)
	.align		4
.L_10:
        /*001c*/ 	.word	index@($_Z11test_kernelPmS_ji$_ZN1D2f4Ej)
        /*0020*/ 	.word	0x00000020


	//----- nvinfo : EIATTR_FRAME_SIZE
	.align		4
.L_11:
        /*0024*/ 	.byte	0x04, 0x11
        /*0026*/ 	.short	(.L_13 - .L_12)
	.align		4
.L_12:
        /*0028*/ 	.word	index@($_Z11test_kernelPmS_ji$_ZN1D2f3Ej)
        /*002c*/ 	.word	0x00000020


	//----- nvinfo : EIATTR_FRAME_SIZE
	.align		4
.L_13:
        /*0030*/ 	.byte	0x04, 0x11
        /*0032*/ 	.short	(.L_15 - .L_14)
	.align		4
.L_14:
        /*0034*/ 	.word	index@($_Z11test_kernelPmS_ji$_ZN1D2f2Ej)
        /*0038*/ 	.word	0x00000020


	//----- nvinfo : EIATTR_FRAME_SIZE
	.align		4
.L_15:
        /*003c*/ 	.byte	0x04, 0x11
        /*003e*/ 	.short	(.L_17 - .L_16)
	.align		4
.L_16:
        /*0040*/ 	.word	index@($_Z11test_kernelPmS_ji$_ZN1D2f1Ej)
        /*0044*/ 	.word	0x00000020


	//----- nvinfo : EIATTR_FRAME_SIZE
	.align		4
.L_17:
        /*0048*/ 	.byte	0x04, 0x11
        /*004a*/ 	.short	(.L_19 - .L_18)
	.align		4
.L_18:
        /*004c*/ 	.word	index@($_Z11test_kernelPmS_ji$_Z6secretv)
        /*0050*/ 	.word	0x00000020


	//----- nvinfo : EIATTR_FRAME_SIZE
	.align		4
.L_19:
        /*0054*/ 	.byte	0x04, 0x11
        /*0056*/ 	.short	(.L_21 - .L_20)
	.align		4
.L_20:
        /*0058*/ 	.word	index@(_Z11test_kernelPmS_ji)
        /*005c*/ 	.word	0x00000020


	//----- nvinfo : EIATTR_REGCOUNT
	.align		4
.L_21:
        /*0060*/ 	.byte	0x04, 0x2f
        /*0062*/ 	.short	(.L_23 - .L_22)
	.align		4
.L_22:
        /*0064*/ 	.word	index@(_Z12test_kernel2PmS_ji)
        /*0068*/ 	.word	0x0000001f


	//----- nvinfo : EIATTR_FRAME_SIZE
	.align		4
.L_23:
        /*006c*/ 	.byte	0x04, 0x11
        /*006e*/ 	.short	(.L_25 - .L_24)
	.align		4
.L_24:
        /*0070*/ 	.word	index@($_Z12test_kernel2PmS_ji$_Z6unsafePmj)
        /*0074*/ 	.word	0x00000020


	//----- nvinfo : EIATTR_FRAME_SIZE
	.align		4
.L_25:
        /*0078*/ 	.byte	0x04, 0x11
        /*007a*/ 	.short	(.L_27 - .L_26)
	.align		4
.L_26:
        /*007c*/ 	.word	index@($_Z12test_kernel2PmS_ji$_ZN1D2f4Ej)
        /*0080*/ 	.word	0x00000020


	//----- nvinfo : EIATTR_FRAME_SIZE
	.align		4
.L_27:
        /*0084*/ 	.byte	0x04, 0x11
        /*0086*/ 	.short	(.L_29 - .L_28)
	.align		4
.L_28:
        /*0088*/ 	.word	index@($_Z12test_kernel2PmS_ji$_ZN1D2f3Ej)
        /*008c*/ 	.word	0x00000020


	//----- nvinfo : EIATTR_FRAME_SIZE
	.align		4
.L_29:
        /*0090*/ 	.byte	0x04, 0x11
        /*0092*/ 	.short	(.L_31 - .L_30)
	.align		4
.L_30:
        /*0094*/ 	.word	index@($_Z12test_kernel2PmS_ji$_ZN1D2f2Ej)
        /*0098*/ 	.word	0x00000020


	//----- nvinfo : EIATTR_FRAME_SIZE
	.align		4
.L_31:
        /*009c*/ 	.byte	0x04, 0x11
        /*009e*/ 	.short	(.L_33 - .L_32)
	.align		4
.L_32:
        /*00a0*/ 	.word	index@($_Z12test_kernel2PmS_ji$_ZN1D2f1Ej)
        /*00a4*/ 	.word	0x00000020


	//----- nvinfo : EIATTR_FRAME_SIZE
	.align		4
.L_33:
        /*00a8*/ 	.byte	0x04, 0x11
        /*00aa*/ 	.short	(.L_35 - .L_34)
	.align		4
.L_34:
        /*00ac*/ 	.word	index@($_Z12test_kernel2PmS_ji$_Z6secretv)
        /*00b0*/ 	.word	0x00000020


	//----- nvinfo : EIATTR_FRAME_SIZE
	.align		4
.L_35:
        /*00b4*/ 	.byte	0x04, 0x11
        /*00b6*/ 	.short	(.L_37 - .L_36)
	.align		4
.L_36:
        /*00b8*/ 	.word	index@(_Z12test_kernel2PmS_ji)
        /*00bc*/ 	.word	0x00000020


	//----- nvinfo : EIATTR_MIN_STACK_SIZE
	.align		4
.L_37:
        /*00c0*/ 	.byte	0x04, 0x12
        /*00c2*/ 	.short	(.L_39 - .L_38)
	.align		4
.L_38:
        /*00c4*/ 	.word	index@(_Z12test_kernel2PmS_ji)
        /*00c8*/ 	.word	0x00000020


	//----- nvinfo : EIATTR_MIN_STACK_SIZE
	.align		4
.L_39:
        /*00cc*/ 	.byte	0x04, 0x12
        /*00ce*/ 	.short	(.L_41 - .L_40)
	.align		4
.L_40:
        /*00d0*/ 	.word	index@(_Z11test_kernelPmS_ji)
        /*00d4*/ 	.word	0x00000020
.L_41:


//--------------------- .nv.compat                --------------------------
	.section	.nv.compat,"",@"SHT_CUDA_COMPAT_INFO"
	.align	4
        /*0000*/ 	.byte	0x02, 0x09, 0x00, 0x00, 0x02, 0x02, 0x01, 0x00, 0x02, 0x05, 0x05, 0x00, 0x03, 0x07, 0x01, 0x01
        /*0010*/ 	.byte	0x02, 0x03, 0x00, 0x00, 0x02, 0x06, 0x01, 0x00, 0x04, 0x0b, 0x08, 0x00, 0x09, 0x00, 0x00, 0x00
        /*0020*/ 	.byte	0x00, 0x00, 0x00, 0x00


//--------------------- .nv.info._Z12test_kernel2PmS_ji --------------------------
	.section	.nv.info._Z12test_kernel2PmS_ji,"",@"SHT_CUDA_INFO"
	.sectionflags	@""
	.align	4


	//----- nvinfo : EIATTR_CUDA_API_VERSION
	.align		4
        /*0000*/ 	.byte	0x04, 0x37
        /*0002*/ 	.short	(.L_43 - .L_42)
.L_42:
        /*0004*/ 	.word	0x00000082


	//----- nvinfo : EIATTR_KPARAM_INFO
	.align		4
.L_43:
        /*0008*/ 	.byte	0x04, 0x17
        /*000a*/ 	.short	(.L_45 - .L_44)
.L_44:
        /*000c*/ 	.word	0x00000000
        /*0010*/ 	.short	0x0003
        /*0012*/ 	.short	0x0014
        /*0014*/ 	.byte	0x00, 0xf0, 0x11, 0x00


	//----- nvinfo : EIATTR_KPARAM_INFO
	.align		4
.L_45:
        /*0018*/ 	.byte	0x04, 0x17
        /*001a*/ 	.short	(.L_47 - .L_46)
.L_46:
        /*001c*/ 	.word	0x00000000
        /*0020*/ 	.short	0x0002
        /*0022*/ 	.short	0x0010
        /*0024*/ 	.byte	0x00, 0xf0, 0x11, 0x00


	//----- nvinfo : EIATTR_KPARAM_INFO
	.align		4
.L_47:
        /*0028*/ 	.byte	0x04, 0x17
        /*002a*/ 	.short	(.L_49 - .L_48)
.L_48:
        /*002c*/ 	.word	0x00000000
        /*0030*/ 	.short	0x0001
        /*0032*/ 	.short	0x0008
        /*0034*/ 	.byte	0x00, 0xf5, 0x21, 0x00


	//----- nvinfo : EIATTR_KPARAM_INFO
	.align		4
.L_49:
        /*0038*/ 	.byte	0x04, 0x17
        /*003a*/ 	.short	(.L_51 - .L_50)
.L_50:
        /*003c*/ 	.word	0x00000000
        /*0040*/ 	.short	0x0000
        /*0042*/ 	.short	0x0000
        /*0044*/ 	.byte	0x00, 0xf5, 0x21, 0x00


	//----- nvinfo : EIATTR_SPARSE_MMA_MASK
	.align		4
.L_51:
        /*0048*/ 	.byte	0x03, 0x50
        /*004a*/ 	.short	0x0000


	//----- nvinfo : EIATTR_MAXREG_COUNT
	.align		4
        /*004c*/ 	.byte	0x03, 0x1b
        /*004e*/ 	.short	0x00ff


	//----- nvinfo : EIATTR_EXTERNS
	.align		4
        /*0050*/ 	.byte	0x04, 0x0f
        /*0052*/ 	.short	(.L_53 - .L_52)


	//   ....[0]....
	.align		4
.L_52:
        /*0054*/ 	.word	index@(vprintf)


	//   ....[1]....
	.align		4
        /*0058*/ 	.word	index@(malloc)


	//----- nvinfo : EIATTR_MERCURY_ISA_VERSION
	.align		4
.L_53:
        /*005c*/ 	.byte	0x03, 0x5f
        /*005e*/ 	.short	0x0101


	//----- nvinfo : EIATTR_VRC_CTA_INIT_COUNT
	.align		4
        /*0060*/ 	.byte	0x02, 0x4a
	.zero		1
	.zero		1


	//----- nvinfo : EIATTR_SYSCALL_OFFSETS
	.align		4
        /*0064*/ 	.byte	0x04, 0x46
        /*0066*/ 	.short	(.L_55 - .L_54)


	//   ....[0]....
.L_54:
        /*0068*/ 	.word	0x00000250


	//   ....[1]....
        /*006c*/ 	.word	0x00000390


	//   ....[2]....
        /*0070*/ 	.word	0x00000400


	//   ....[3]....
        /*0074*/ 	.word	0x000005e0


	//   ....[4]....
        /*0078*/ 	.word	0x000006a0


	//   ....[5]....
        /*007c*/ 	.word	0x00000740


	//   ....[6]....
        /*0080*/ 	.word	0x00001130


	//   ....[7]....
        /*0084*/ 	.word	0x000011e0


	//   ....[8]....
        /*0088*/ 	.word	0x00001290


	//   ....[9]....
        /*008c*/ 	.word	0x00001340


	//   ....[10]....
        /*0090*/ 	.word	0x000013f0


	//   ....[11]....
        /*0094*/ 	.word	0x000014a0


	//   ....[12]....
        /*0098*/ 	.word	0x00001550


	//   ....[13]....
        /*009c*/ 	.word	0x00001600


	//   ....[14]....
        /*00a0*/ 	.word	0x000016b0


	//   ....[15]....
        /*00a4*/ 	.word	0x00001760


	//   ....[16]....
        /*00a8*/ 	.word	0x00001810


	//----- nvinfo : EIATTR_EXIT_INSTR_OFFSETS
	.align		4
.L_55:
        /*00ac*/ 	.byte	0x04, 0x1c
        /*00ae*/ 	.short	(.L_57 - .L_56)


	//   ....[0]....
.L_56:
        /*00b0*/ 	.word	0x00000170


	//----- nvinfo : EIATTR_CRS_STACK_SIZE
	.align		4
.L_57:
        /*00b4*/ 	.byte	0x04, 0x1e
        /*00b6*/ 	.short	(.L_59 - .L_58)
.L_58:
        /*00b8*/ 	.word	0x00000000


	//----- nvinfo : EIATTR_CBANK_PARAM_SIZE
	.align		4
.L_59:
        /*00bc*/ 	.byte	0x03, 0x19
        /*00be*/ 	.short	0x0018


	//----- nvinfo : EIATTR_PARAM_CBANK
	.align		4
        /*00c0*/ 	.byte	0x04, 0x0a
        /*00c2*/ 	.short	(.L_61 - .L_60)
	.align		4
.L_60:
        /*00c4*/ 	.word	index@(.nv.constant0._Z12test_kernel2PmS_ji)
        /*00c8*/ 	.short	0x0380
        /*00ca*/ 	.short	0x0018


	//----- nvinfo : EIATTR_SW_WAR
	.align		4
.L_61:
        /*00cc*/ 	.byte	0x04, 0x36
        /*00ce*/ 	.short	(.L_63 - .L_62)
.L_62:
        /*00d0*/ 	.word	0x00000008
.L_63:


//--------------------- .nv.info._Z11test_kernelPmS_ji --------------------------
	.section	.nv.info._Z11test_kernelPmS_ji,"",@"SHT_CUDA_INFO"
	.sectionflags	@""
	.align	4


	//----- nvinfo : EIATTR_CUDA_API_VERSION
	.align		4
        /*0000*/ 	.byte	0x04, 0x37
        /*0002*/ 	.short	(.L_65 - .L_64)
.L_64:
        /*0004*/ 	.word	0x00000082


	//----- nvinfo : EIATTR_KPARAM_INFO
	.align		4
.L_65:
        /*0008*/ 	.byte	0x04, 0x17
        /*000a*/ 	.short	(.L_67 - .L_66)
.L_66:
        /*000c*/ 	.word	0x00000000
        /*0010*/ 	.short	0x0003
        /*0012*/ 	.short	0x0014
        /*0014*/ 	.byte	0x00, 0xf0, 0x11, 0x00


	//----- nvinfo : EIATTR_KPARAM_INFO
	.align		4
.L_67:
        /*0018*/ 	.byte	0x04, 0x17
        /*001a*/ 	.short	(.L_69 - .L_68)
.L_68:
        /*001c*/ 	.word	0x00000000
        /*0020*/ 	.short	0x0002
        /*0022*/ 	.short	0x0010
        /*0024*/ 	.byte	0x00, 0xf0, 0x11, 0x00


	//----- nvinfo : EIATTR_KPARAM_INFO
	.align		4
.L_69:
        /*0028*/ 	.byte	0x04, 0x17
        /*002a*/ 	.short	(.L_71 - .L_70)
.L_70:
        /*002c*/ 	.word	0x00000000
        /*0030*/ 	.short	0x0001
        /*0032*/ 	.short	0x0008
        /*0034*/ 	.byte	0x00, 0xf5, 0x21, 0x00


	//----- nvinfo : EIATTR_KPARAM_INFO
	.align		4
.L_71:
        /*0038*/ 	.byte	0x04, 0x17
        /*003a*/ 	.short	(.L_73 - .L_72)
.L_72:
        /*003c*/ 	.word	0x00000000
        /*0040*/ 	.short	0x0000
        /*0042*/ 	.short	0x0000
        /*0044*/ 	.byte	0x00, 0xf5, 0x21, 0x00


	//----- nvinfo : EIATTR_SPARSE_MMA_MASK
	.align		4
.L_73:
        /*0048*/ 	.byte	0x03, 0x50
        /*004a*/ 	.short	0x0000


	//----- nvinfo : EIATTR_MAXREG_COUNT
	.align		4
        /*004c*/ 	.byte	0x03, 0x1b
        /*004e*/ 	.short	0x00ff


	//----- nvinfo : EIATTR_EXTERNS
	.align		4
        /*0050*/ 	.byte	0x04, 0x0f
        /*0052*/ 	.short	(.L_75 - .L_74)


	//   ....[0]....
	.align		4
.L_74:
        /*0054*/ 	.word	index@(vprintf)


	//   ....[1]....
	.align		4
        /*0058*/ 	.word	index@(malloc)


	//----- nvinfo : EIATTR_MERCURY_ISA_VERSION
	.align		4
.L_75:
        /*005c*/ 	.byte	0x03, 0x5f
        /*005e*/ 	.short	0x0101


	//----- nvinfo : EIATTR_VRC_CTA_INIT_COUNT
	.align		4
        /*0060*/ 	.byte	0x02, 0x4a
	.zero		1
	.zero		1


	//----- nvinfo : EIATTR_SYSCALL_OFFSETS
	.align		4
        /*0064*/ 	.byte	0x04, 0x46
        /*0066*/ 	.short	(.L_77 - .L_76)


	//   ....[0]....
.L_76:
        /*0068*/ 	.word	0x00000250


	//   ....[1]....
        /*006c*/ 	.word	0x00000390


	//   ....[2]....
        /*0070*/ 	.word	0x00000400


	//   ....[3]....
        /*0074*/ 	.word	0x000005e0


	//   ....[4]....
        /*0078*/ 	.word	0x000006a0


	//   ....[5]....
        /*007c*/ 	.word	0x00000740


	//   ....[6]....
        /*0080*/ 	.word	0x00001130


	//   ....[7]....
        /*0084*/ 	.word	0x000011e0


	//   ....[8]....
        /*0088*/ 	.word	0x00001290


	//   ....[9]....
        /*008c*/ 	.word	0x00001340


	//   ....[10]....
        /*0090*/ 	.word	0x000013f0


	//   ....[11]....
        /*0094*/ 	.word	0x000014a0


	//   ....[12]....
        /*0098*/ 	.word	0x00001550


	//   ....[13]....
        /*009c*/ 	.word	0x00001600


	//   ....[14]....
        /*00a0*/ 	.word	0x000016b0


	//   ....[15]....
        /*00a4*/ 	.word	0x00001760


	//   ....[16]....
        /*00a8*/ 	.word	0x00001810


	//----- nvinfo : EIATTR_EXIT_INSTR_OFFSETS
	.align		4
.L_77:
        /*00ac*/ 	.byte	0x04, 0x1c
        /*00ae*/ 	.short	(.L_79 - .L_78)


	//   ....[0]....
.L_78:
        /*00b0*/ 	.word	0x00000170


	//----- nvinfo : EIATTR_CRS_STACK_SIZE
	.align		4
.L_79:
        /*00b4*/ 	.byte	0x04, 0x1e
        /*00b6*/ 	.short	(.L_81 - .L_80)
.L_80:
        /*00b8*/ 	.word	0x00000000


	//----- nvinfo : EIATTR_CBANK_PARAM_SIZE
	.align		4
.L_81:
        /*00bc*/ 	.byte	0x03, 0x19
        /*00be*/ 	.short	0x0018


	//----- nvinfo : EIATTR_PARAM_CBANK
	.align		4
        /*00c0*/ 	.byte	0x04, 0x0a
        /*00c2*/ 	.short	(.L_83 - .L_82)
	.align		4
.L_82:
        /*00c4*/ 	.word	index@(.nv.constant0._Z11test_kernelPmS_ji)
        /*00c8*/ 	.short	0x0380
        /*00ca*/ 	.short	0x0018


	//----- nvinfo : EIATTR_SW_WAR
	.align		4
.L_83:
        /*00cc*/ 	.byte	0x04, 0x36
        /*00ce*/ 	.short	(.L_85 - .L_84)
.L_84:
        /*00d0*/ 	.word	0x00000008
.L_85:


//--------------------- .nv.callgraph             --------------------------
	.section	.nv.callgraph,"",@"SHT_CUDA_CALLGRAPH"
	.align	4
	.sectionentsize	8
	.align		4
        /*0000*/ 	.word	0x00000000
	.align		4
        /*0004*/ 	.word	0xffffffff
	.align		4
        /*0008*/ 	.word	index@(_Z12test_kernel2PmS_ji)
	.align		4
        /*000c*/ 	.word	index@(vprintf)
	.align		4
        /*0010*/ 	.word	index@(_Z12test_kernel2PmS_ji)
	.align		4
        /*0014*/ 	.word	index@(malloc)
	.align		4
        /*0018*/ 	.word	index@(_Z11test_kernelPmS_ji)
	.align		4
        /*001c*/ 	.word	index@(vprintf)
	.align		4
        /*0020*/ 	.word	index@(_Z11test_kernelPmS_ji)
	.align		4
        /*0024*/ 	.word	index@(malloc)
	.align		4
        /*0028*/ 	.word	0x00000000
	.align		4
        /*002c*/ 	.word	0xfffffffe
	.align		4
        /*0030*/ 	.word	0x00000000
	.align		4
        /*0034*/ 	.word	0xfffffffd
	.align		4
        /*0038*/ 	.word	0x00000000
	.align		4
        /*003c*/ 	.word	0xfffffffc


//--------------------- .nv.constant4             --------------------------
	.section	.nv.constant4,"a",@progbits
	.align	8
	.align		8
.nv.constant4:
        /*0000*/ 	.dword	vprintf
	.align		8
        /*0008*/ 	.dword	malloc
	.align		8
        /*0010*/ 	.dword	_ZTV1D
	.align		8
        /*0018*/ 	.dword	$str
	.align		8
        /*0020*/ 	.dword	$str$1
	.align		8
        /*0028*/ 	.dword	$str$2
	.align		8
        /*0030*/ 	.dword	$str$3
	.align		8
        /*0038*/ 	.dword	$str$4


//--------------------- .nv.constant2._Z12test_kernel2PmS_ji --------------------------
	.section	.nv.constant2._Z12test_kernel2PmS_ji,"a",@progbits
	.sectionflags	@""
	.align	4
.nv.constant2._Z12test_kernel2PmS_ji:
        /*0000*/ 	.byte	0x01, 0x00, 0x00, 0x00, 0x00, 0x00, 0x00, 0x00, 0x40, 0x18, 0x00, 0x00, 0x00, 0x00, 0x00, 0x00
        /*0010*/ 	.byte	0x70, 0x18, 0x00, 0x00, 0x00, 0x00, 0x00, 0x00, 0xa0, 0x18, 0x00, 0x00, 0x00, 0x00, 0x00, 0x00
        /*0020*/ 	.byte	0xd0, 0x18, 0x00, 0x00, 0x00, 0x00, 0x00, 0x00, 0x80, 0x01, 0x00, 0x00, 0x00, 0x00, 0x00, 0x00


//--------------------- .nv.constant2._Z11test_kernelPmS_ji --------------------------
	.section	.nv.constant2._Z11test_kernelPmS_ji,"a",@progbits
	.sectionflags	@""
	.align	4
.nv.constant2._Z11test_kernelPmS_ji:
        /*0000*/ 	.byte	0x01, 0x00, 0x00, 0x00, 0x00, 0x00, 0x00, 0x00, 0x40, 0x18, 0x00, 0x00, 0x00, 0x00, 0x00, 0x00
        /*0010*/ 	.byte	0x70, 0x18, 0x00, 0x00, 0x00, 0x00, 0x00, 0x00, 0xa0, 0x18, 0x00, 0x00, 0x00, 0x00, 0x00, 0x00
        /*0020*/ 	.byte	0xd0, 0x18, 0x00, 0x00, 0x00, 0x00, 0x00, 0x00, 0x80, 0x01, 0x00, 0x00, 0x00, 0x00, 0x00, 0x00


//--------------------- .text._Z12test_kernel2PmS_ji --------------------------
	.section	.text._Z12test_kernel2PmS_ji,"ax",@progbits
	.align	128
        .global         _Z12test_kernel2PmS_ji
        .type           _Z12test_kernel2PmS_ji,@function
        .size           _Z12test_kernel2PmS_ji,(.L_x_70 - _Z12test_kernel2PmS_ji)
        .other          _Z12test_kernel2PmS_ji,@"STO_CUDA_ENTRY STV_DEFAULT"
_Z12test_kernel2PmS_ji:
.text._Z12test_kernel2PmS_ji:
[----:B------:R-:W0:Y:S01]  /*0000*/  LDC R1, c[0x0][0x37c] ;  /* 0x0000df00ff017b82 */ /* 0x000e220000000800 */
[----:B------:R-:W1:Y:S01]  /*0010*/  LDCU UR4, c[0x0][0x394] ;  /* 0x00007280ff0477ac */ /* 0x000e620008000800 */
[----:B0-----:R-:W-:Y:S01]  /*0020*/  VIADD R1, R1, 0xfffffff0 ;  /* 0xfffffff001017836 */ /* 0x001fe20000000000 */
[----:B------:R-:W0:Y:S01]  /*0030*/  LDCU.64 UR38, c[0x0][0x358] ;  /* 0x00006b00ff2677ac */ /* 0x000e220008000a00 */
[----:B-1----:R-:W-:-:S09]  /*0040*/  UISETP.NE.AND UP0, UPT, UR4, URZ, UPT ;  /* 0x000000ff0400728c */ /* 0x002fd2000bf05270 */
[----:B------:R-:W-:Y:S05]  /*0050*/  BRA.U !UP0, `(.L_x_0) ;  /* 0x0000000108187547 */ /* 0x000fea000b800000 */
[----:B------:R-:W-:Y:S01]  /*0060*/  MOV R20, 0x90 ;  /* 0x0000009000147802 */ /* 0x000fe20000000f00 */
[----:B------:R-:W-:-:S07]  /*0070*/  IMAD.MOV.U32 R21, RZ, RZ, 0x0 ;  /* 0x00000000ff157424 */ /* 0x000fce00078e00ff */
[----:B0-----:R-:W-:Y:S05]  /*0080*/  CALL.REL.NOINC `($_Z12test_kernel2PmS_ji$_Z6secretv) ;  /* 0x00000000003c7944 */ /* 0x001fea0003c00000 */
[----:B------:R-:W-:Y:S02]  /*0090*/  HFMA2 R3, -RZ, RZ, -0.0027332305908203125, -0.0027332305908203125 ;  /* 0x99999999ff037431 */ /* 0x000fe400000001ff */
[----:B------:R-:W-:Y:S01]  /*00a0*/  IMAD.MOV.U32 R2, RZ, RZ, -0x66666667 ;  /* 0x99999999ff027424 */ /* 0x000fe200078e00ff */
[----:B------:R-:W-:Y:S06]  /*00b0*/  BRA `(.L_x_1) ;  /* 0x0000000000107947 */ /* 0x000fec0003800000 */
.L_x_0:
[----:B------:R-:W-:-:S07]  /*00c0*/  MOV R22, 0xe0 ;  /* 0x000000e000167802 */ /* 0x000fce0000000f00 */
[----:B0-----:R-:W-:Y:S05]  /*00d0*/  CALL.REL.NOINC `($_Z12test_kernel2PmS_ji$_Z6unsafePmj) ;  /* 0x0000000000847944 */ /* 0x001fea0003c00000 */
[----:B------:R-:W-:Y:S02]  /*00e0*/  IMAD.MOV.U32 R2, RZ, RZ, R16 ;  /* 0x000000ffff027224 */ /* 0x000fe400078e0010 */
[----:B------:R-:W-:-:S07]  /*00f0*/  IMAD.MOV.U32 R3, RZ, RZ, R19 ;  /* 0x000000ffff037224 */ /* 0x000fce00078e0013 */
.L_x_1:
[----:B------:R-:W0:Y:S01]  /*0100*/  S2R R7, SR_TID.X ;  /* 0x0000000000077919 */ /* 0x000e220000002100 */
[----:B------:R-:W0:Y:S08]  /*0110*/  S2UR UR4, SR_CTAID.X ;  /* 0x00000000000479c3 */ /* 0x000e300000002500 */
[----:B------:R-:W0:Y:S08]  /*0120*/  LDC R0, c[0x0][0x360] ;  /* 0x0000d800ff007b82 */ /* 0x000e300000000800 */
[----:B------:R-:W1:Y:S01]  /*0130*/  LDC.64 R4, c[0x0][0x380] ;  /* 0x0000e000ff047b82 */ /* 0x000e620000000a00 */
[----:B0-----:R-:W-:-:S04]  /*0140*/  IMAD R7, R0, UR4, R7 ;  /* 0x0000000400077c24 */ /* 0x001fc8000f8e0207 */
[----:B-1----:R-:W-:-:S05]  /*0150*/  IMAD.WIDE R4, R7, 0x8, R4 ;  /* 0x0000000807047825 */ /* 0x002fca00078e0204 */
[----:B------:R-:W-:Y:S01]  /*0160*/  STG.E.64 desc[UR38][R4.64], R2 ;  /* 0x0000000204007986 */ /* 0x000fe2000c101b26 */
[----:B------:R-:W-:Y:S05]  /*0170*/  EXIT ;  /* 0x000000000000794d */ /* 0x000fea0003800000 */
        .type           $_Z12test_kernel2PmS_ji$_Z6secretv,@function
        .size           $_Z12test_kernel2PmS_ji$_Z6secretv,($_Z12test_kernel2PmS_ji$_Z6unsafePmj - $_Z12test_kernel2PmS_ji$_Z6secretv)
$_Z12test_kernel2PmS_ji$_Z6secretv:
[----:B------:R-:W-:-:S05]  /*0180*/  IADD3 R1, PT, PT, R1, -0x10, RZ ;  /* 0xfffffff001017810 */ /* 0x000fca0007ffe0ff */
[----:B------:R-:W-:Y:S04]  /*0190*/  STL [R1+0x8], R17 ;  /* 0x0000081101007387 */ /* 0x000fe80000100800 */
[----:B------:R-:W-:Y:S04]  /*01a0*/  STL [R1+0x4], R16 ;  /* 0x0000041001007387 */ /* 0x000fe80000100800 */
[----:B------:R0:W-:Y:S01]  /*01b0*/  STL [R1], R2 ;  /* 0x0000000201007387 */ /* 0x0001e20000100800 */
[----:B------:R-:W-:Y:S01]  /*01c0*/  MOV R0, 0x0 ;  /* 0x0000000000007802 */ /* 0x000fe20000000f00 */
[----:B------:R-:W1:Y:S01]  /*01d0*/  LDCU.64 UR4, c[0x4][0x18] ;  /* 0x01000300ff0477ac */ /* 0x000e620008000a00 */
[----:B------:R-:W-:-:S02]  /*01e0*/  CS2R R6, SRZ ;  /* 0x0000000000067805 */ /* 0x000fc4000001ff00 */
[----:B0-----:R0:W2:Y:S01]  /*01f0*/  LDC.64 R2, c[0x4][R0] ;  /* 0x0100000000027b82 */ /* 0x0010a20000000a00 */
[----:B-1----:R-:W-:Y:S02]  /*0200*/  IMAD.U32 R4, RZ, RZ, UR4 ;  /* 0x00000004ff047e24 */ /* 0x002fe4000f8e00ff */
[----:B------:R-:W-:Y:S01]  /*0210*/  IMAD.U32 R5, RZ, RZ, UR5 ;  /* 0x00000005ff057e24 */ /* 0x000fe2000f8e00ff */
[----:B------:R-:W-:Y:S01]  /*0220*/  MOV R16, R20 ;  /* 0x0000001400107202 */ /* 0x000fe20000000f00 */
[----:B0-----:R-:W-:-:S07]  /*0230*/  IMAD.MOV.U32 R17, RZ, RZ, R21 ;  /* 0x000000ffff117224 */ /* 0x001fce00078e0015 */
[----:B------:R-:W-:-:S07]  /*0240*/  LEPC R20, `(.L_x_2) ;  /* 0x000000001014794e */ /* 0x000fce0000000000 */
[----:B--2---:R-:W-:Y:S05]  /*0250*/  CALL.ABS.NOINC R2 ;  /* 0x0000000002007343 */ /* 0x004fea0003c00000 */
.L_x_2:
[----:B------:R-:W-:Y:S01]  /*0260*/  IMAD.MOV.U32 R20, RZ, RZ, R16 ;  /* 0x000000ffff147224 */ /* 0x000fe200078e0010 */
[----:B------:R-:W-:Y:S01]  /*0270*/  MOV R21, R17 ;  /* 0x0000001100157202 */ /* 0x000fe20000000f00 */
[----:B------:R-:W2:Y:S01]  /*0280*/  LDL R2, [R1] ;  /* 0x0000000001027983 */ /* 0x000ea20000100800 */
[----:B------:R-:W-:Y:S02]  /*0290*/  IMAD.MOV.U32 R4, RZ, RZ, -0x66666667 ;  /* 0x99999999ff047424 */ /* 0x000fe400078e00ff */
[----:B------:R-:W-:Y:S01]  /*02a0*/  IMAD.MOV.U32 R5, RZ, RZ, -0x66666667 ;  /* 0x99999999ff057424 */ /* 0x000fe200078e00ff */
[----:B------:R-:W2:Y:S04]  /*02b0*/  LDL R16, [R1+0x4] ;  /* 0x0000040001107983 */ /* 0x000ea80000100800 */
[----:B------:R0:W2:Y:S02]  /*02c0*/  LDL R17, [R1+0x8] ;  /* 0x0000080001117983 */ /* 0x0000a40000100800 */
[----:B0-----:R-:W-:Y:S01]  /*02d0*/  IADD3 R1, PT, PT, R1, 0x10, RZ ;  /* 0x0000001001017810 */ /* 0x001fe20007ffe0ff */
[----:B--2---:R-:W-:Y:S06]  /*02e0*/  RET.REL.NODEC R20 `(_Z12test_kernel2PmS_ji) ;  /* 0xfffffffc14447950 */ /* 0x004fec0003c3ffff */
        .type           $_Z12test_kernel2PmS_ji$_Z6unsafePmj,@function
        .size           $_Z12test_kernel2PmS_ji$_Z6unsafePmj,($_Z12test_kernel2PmS_ji$_ZN1D2f1Ej - $_Z12test_kernel2PmS_ji$_Z6unsafePmj)
$_Z12test_kernel2PmS_ji$_Z6unsafePmj:
[----:B------:R-:W-:Y:S01]  /*02f0*/  MOV R16, 0x8 ;  /* 0x0000000800107802 */ /* 0x000fe20000000f00 */
[----:B------:R-:W0:Y:S01]  /*0300*/  LDCU UR4, c[0x0][0x2f8] ;  /* 0x00005f00ff0477ac */ /* 0x000e220008000800 */
[----:B------:R-:W-:Y:S02]  /*0310*/  IMAD.MOV.U32 R4, RZ, RZ, 0x40 ;  /* 0x00000040ff047424 */ /* 0x000fe400078e00ff */
[----:B------:R1:W2:Y:S01]  /*0320*/  LDC.64 R6, c[0x4][R16] ;  /* 0x0100000010067b82 */ /* 0x0002a20000000a00 */
[----:B------:R-:W3:Y:S01]  /*0330*/  LDCU UR5, c[0x0][0x2fc] ;  /* 0x00005f80ff0577ac */ /* 0x000ee20008000800 */
[----:B------:R-:W-:Y:S01]  /*0340*/  IMAD.MOV.U32 R5, RZ, RZ, RZ ;  /* 0x000000ffff057224 */ /* 0x000fe200078e00ff */
[----:B------:R-:W4:Y:S01]  /*0350*/  LDCU.64 UR36, c[0x0][0x358] ;  /* 0x00006b00ff2477ac */ /* 0x000f220008000a00 */
[----:B0-----:R-:W-:-:S04]  /*0360*/  IADD3 R18, P0, PT, R1, UR4, RZ ;  /* 0x0000000401127c10 */ /* 0x001fc8000ff1e0ff */
[----:B-1-3--:R-:W-:-:S09]  /*0370*/  IADD3.X R2, PT, PT, RZ, UR5, RZ, P0, !PT ;  /* 0x00000005ff027c10 */ /* 0x00afd200087fe4ff */
[----:B------:R-:W-:-:S07]  /*0380*/  LEPC R20, `(.L_x_3) ;  /* 0x000000001014794e */ /* 0x000fce0000000000 */
[----:B--2-4-:R-:W-:Y:S05]  /*0390*/  CALL.ABS.NOINC R6 ;  /* 0x0000000006007343 */ /* 0x014fea0003c00000 */
.L_x_3:
[----:B------:R-:W0:Y:S01]  /*03a0*/  LDC.64 R16, c[0x4][R16] ;  /* 0x0100000010107b82 */ /* 0x000e220000000a00 */
[----:B------:R-:W-:Y:S02]  /*03b0*/  IMAD.MOV.U32 R24, RZ, RZ, R4 ;  /* 0x000000ffff187224 */ /* 0x000fe400078e0004 */
[----:B------:R-:W-:Y:S02]  /*03c0*/  HFMA2 R4, -RZ, RZ, 0, 4.76837158203125e-07 ;  /* 0x00000008ff047431 */ /* 0x000fe400000001ff */
[----:B------:R-:W-:Y:S02]  /*03d0*/  IMAD.MOV.U32 R25, RZ, RZ, R5 ;  /* 0x000000ffff197224 */ /* 0x000fe400078e0005 */
[----:B------:R-:W-:-:S07]  /*03e0*/  IMAD.MOV.U32 R5, RZ, RZ, RZ ;  /* 0x000000ffff057224 */ /* 0x000fce00078e00ff */
[----:B------:R-:W-:-:S07]  /*03f0*/  LEPC R20, `(.L_x_4) ;  /* 0x000000001014794e */ /* 0x000fce0000000000 */
[----:B0-----:R-:W-:Y:S05]  /*0400*/  CALL.ABS.NOINC R16 ;  /* 0x0000000010007343 */ /* 0x001fea0003c00000 */
.L_x_4:
[----:B------:R-:W0:Y:S01]  /*0410*/  LDCU.64 UR4, c[0x4][0x10] ;  /* 0x01000200ff0477ac */ /* 0x000e220008000a00 */
[----:B------:R-:W1:Y:S01]  /*0420*/  LDC R16, c[0x0][0x360] ;  /* 0x0000d800ff107b82 */ /* 0x000e620000000800 */
[----:B------:R-:W-:Y:S02]  /*0430*/  IMAD.MOV.U32 R26, RZ, RZ, R4 ;  /* 0x000000ffff1a7224 */ /* 0x000fe400078e0004 */
[----:B------:R-:W-:Y:S01]  /*0440*/  IMAD.MOV.U32 R27, RZ, RZ, R5 ;  /* 0x000000ffff1b7224 */ /* 0x000fe200078e0005 */
[----:B0-----:R-:W-:-:S04]  /*0450*/  UIADD3 UR4, UP0, UPT, UR4, 0x10, URZ ;  /* 0x0000001004047890 */ /* 0x001fc8000ff1e0ff */
[----:B------:R-:W-:Y:S02]  /*0460*/  UIADD3.X UR5, UPT, UPT, URZ, UR5, URZ, UP0, !UPT ;  /* 0x00000005ff057290 */ /* 0x000fe400087fe4ff */
[----:B------:R-:W-:Y:S01]  /*0470*/  IMAD.U32 R6, RZ, RZ, UR4 ;  /* 0x00000004ff067e24 */ /* 0x000fe2000f8e00ff */
[----:B-1----:R-:W-:-:S03]  /*0480*/  ISETP.NE.AND P0, PT, R16, 0x2, PT ;  /* 0x000000021000780c */ /* 0x002fc60003f05270 */
[----:B------:R-:W-:-:S05]  /*0490*/  MOV R7, UR5 ;  /* 0x0000000500077c02 */ /* 0x000fca0008000f00 */
[----:B------:R0:W-:Y:S05]  /*04a0*/  ST.E.64 desc[UR36][R4.64], R6 ;  /* 0x0000000604007985 */ /* 0x0001ea000c101b24 */
[----:B------:R-:W-:Y:S05]  /*04b0*/  @P0 BRA `(.L_x_5) ;  /* 0x00000000001c0947 */ /* 0x000fea0003800000 */
[----:B0-----:R-:W-:-:S07]  /*04c0*/  CS2R R4, SR_CLOCKLO ;  /* 0x0000000000047805 */ /* 0x001fce0000015000 */
.L_x_6:
[----:B------:R-:W-:-:S06]  /*04d0*/  CS2R R6, SR_CLOCKLO ;  /* 0x0000000000067805 */ /* 0x000fcc0000015000 */
[----:B------:R-:W-:-:S04]  /*04e0*/  IADD3 R0, P0, PT, -R4, R6, RZ ;  /* 0x0000000604007210 */ /* 0x000fc80007f1e1ff */
[----:B------:R-:W-:Y:S02]  /*04f0*/  IADD3.X R6, PT, PT, ~R5, R7, RZ, P0, !PT ;  /* 0x0000000705067210 */ /* 0x000fe400007fe5ff */
[----:B------:R-:W-:-:S04]  /*0500*/  ISETP.GE.U32.AND P0, PT, R0, 0xf4240, PT ;  /* 0x000f42400000780c */ /* 0x000fc80003f06070 */
[----:B------:R-:W-:-:S13]  /*0510*/  ISETP.GE.AND.EX P0, PT, R6, RZ, PT, P0 ;  /* 0x000000ff0600720c */ /* 0x000fda0003f06300 */
[----:B------:R-:W-:Y:S05]  /*0520*/  @!P0 BRA `(.L_x_6) ;  /* 0xfffffffc00e88947 */ /* 0x000fea000383ffff */
.L_x_5:
[----:B------:R-:W1:Y:S01]  /*0530*/  S2R R17, SR_TID.X ;  /* 0x0000000000117919 */ /* 0x000e620000002100 */
[----:B------:R-:W-:Y:S01]  /*0540*/  MOV R19, 0x0 ;  /* 0x0000000000137802 */ /* 0x000fe20000000f00 */
[----:B------:R-:W2:Y:S01]  /*0550*/  LDCU.64 UR4, c[0x4][0x20] ;  /* 0x01000400ff0477ac */ /* 0x000ea20008000a00 */
[----:B0-----:R-:W-:Y:S01]  /*0560*/  MOV R6, R18 ;  /* 0x0000001200067202 */ /* 0x001fe20000000f00 */
[----:B------:R0:W-:Y:S01]  /*0570*/  STL.64 [R1+0x8], R24 ;  /* 0x0000081801007387 */ /* 0x0001e20000100a00 */
[----:B------:R0:W3:Y:S01]  /*0580*/  LDC.64 R8, c[0x4][R19] ;  /* 0x0100000013087b82 */ /* 0x0000e20000000a00 */
[----:B------:R-:W-:Y:S02]  /*0590*/  IMAD.MOV.U32 R7, RZ, RZ, R2 ;  /* 0x000000ffff077224 */ /* 0x000fe400078e0002 */
[----:B--2---:R-:W-:Y:S02]  /*05a0*/  IMAD.U32 R4, RZ, RZ, UR4 ;  /* 0x00000004ff047e24 */ /* 0x004fe4000f8e00ff */
[----:B------:R-:W-:Y:S01]  /*05b0*/  IMAD.U32 R5, RZ, RZ, UR5 ;  /* 0x00000005ff057e24 */ /* 0x000fe2000f8e00ff */
[----:B-1----:R0:W-:Y:S06]  /*05c0*/  STL.64 [R1], R16 ;  /* 0x0000001001007387 */ /* 0x0021ec0000100a00 */
[----:B------:R-:W-:-:S07]  /*05d0*/  LEPC R20, `(.L_x_7) ;  /* 0x000000001014794e */ /* 0x000fce0000000000 */
[----:B0--3--:R-:W-:Y:S05]  /*05e0*/  CALL.ABS.NOINC R8 ;  /* 0x0000000008007343 */ /* 0x009fea0003c00000 */
.L_x_7:
[----:B------:R-:W-:Y:S02]  /*05f0*/  HFMA2 R9, -RZ, RZ, 0, 0 ;  /* 0x00000000ff097431 */ /* 0x000fe400000001ff */
[----:B------:R-:W-:Y:S01]  /*0600*/  IMAD.MOV.U32 R8, RZ, RZ, 0x28 ;  /* 0x00000028ff087424 */ /* 0x000fe200078e00ff */
[----:B------:R0:W-:Y:S01]  /*0610*/  STL.64 [R1], R16 ;  /* 0x0000001001007387 */ /* 0x0001e20000100a00 */
[----:B------:R0:W1:Y:S01]  /*0620*/  LDC.64 R10, c[0x4][R19] ;  /* 0x01000000130a7b82 */ /* 0x0000620000000a00 */
[----:B------:R-:W2:Y:S01]  /*0630*/  LDCU.64 UR4, c[0x4][0x28] ;  /* 0x01000500ff0477ac */ /* 0x000ea20008000a00 */
[----:B------:R-:W-:Y:S01]  /*0640*/  MOV R6, R18 ;  /* 0x0000001200067202 */ /* 0x000fe20000000f00 */
[----:B------:R-:W-:Y:S01]  /*0650*/  IMAD.MOV.U32 R7, RZ, RZ, R2 ;  /* 0x000000ffff077224 */ /* 0x000fe200078e0002 */
[----:B------:R0:W-:Y:S01]  /*0660*/  STL.64 [R1+0x8], R8 ;  /* 0x0000080801007387 */ /* 0x0001e20000100a00 */
[----:B--2---:R-:W-:Y:S02]  /*0670*/  IMAD.U32 R4, RZ, RZ, UR4 ;  /* 0x00000004ff047e24 */ /* 0x004fe4000f8e00ff */
[----:B0-----:R-:W-:-:S07]  /*0680*/  IMAD.U32 R5, RZ, RZ, UR5 ;  /* 0x00000005ff057e24 */ /* 0x001fce000f8e00ff */
[----:B------:R-:W-:-:S07]  /*0690*/  LEPC R20, `(.L_x_8) ;  /* 0x000000001014794e */ /* 0x000fce0000000000 */
[----:B-1----:R-:W-:Y:S05]  /*06a0*/  CALL.ABS.NOINC R10 ;  /* 0x000000000a007343 */ /* 0x002fea0003c00000 */
.L_x_8:
[----:B------:R0:W-:Y:S01]  /*06b0*/  STL.64 [R1], R16 ;  /* 0x0000001001007387 */ /* 0x0001e20000100a00 */
[----:B------:R0:W1:Y:S01]  /*06c0*/  LDC.64 R8, c[0x4][R19] ;  /* 0x0100000013087b82 */ /* 0x0000620000000a00 */
[----:B------:R-:W2:Y:S01]  /*06d0*/  LDCU.64 UR4, c[0x4][0x30] ;  /* 0x01000600ff0477ac */ /* 0x000ea20008000a00 */
[----:B------:R-:W-:Y:S01]  /*06e0*/  IMAD.MOV.U32 R6, RZ, RZ, R18 ;  /* 0x000000ffff067224 */ /* 0x000fe200078e0012 */
[----:B------:R0:W-:Y:S01]  /*06f0*/  STL.64 [R1+0x8], R26 ;  /* 0x0000081a01007387 */ /* 0x0001e20000100a00 */
[----:B------:R-:W-:Y:S02]  /*0700*/  IMAD.MOV.U32 R7, RZ, RZ, R2 ;  /* 0x000000ffff077224 */ /* 0x000fe400078e0002 */
[----:B--2---:R-:W-:Y:S01]  /*0710*/  IMAD.U32 R4, RZ, RZ, UR4 ;  /* 0x00000004ff047e24 */ /* 0x004fe2000f8e00ff */
[----:B0-----:R-:W-:-:S07]  /*0720*/  MOV R5, UR5 ;  /* 0x0000000500057c02 */ /* 0x001fce0008000f00 */
[----:B------:R-:W-:-:S07]  /*0730*/  LEPC R20, `(.L_x_9) ;  /* 0x000000001014794e */ /* 0x000fce0000000000 */
[----:B-1----:R-:W-:Y:S05]  /*0740*/  CALL.ABS.NOINC R8 ;  /* 0x0000000008007343 */ /* 0x002fea0003c00000 */
.L_x_9:
[----:B------:R-:W0:Y:S01]  /*0750*/  LDC R4, c[0x0][0x390] ;  /* 0x0000e400ff047b82 */ /* 0x000e220000000800 */
[----:B------:R-:W-:Y:S01]  /*0760*/  ISETP.NE.AND P0, PT, R17, RZ, PT ;  /* 0x000000ff1100720c */ /* 0x000fe20003f05270 */
[----:B------:R-:W-:Y:S03]  /*0770*/  BSSY.RECONVERGENT B0, `(.L_x_10) ;  /* 0x000003a000007945 */ /* 0x000fe60003800200 */
[----:B------:R-:W-:-:S04]  /*0780*/  ISETP.NE.OR P0, PT, R16, 0x2, P0 ;  /* 0x000000021000780c */ /* 0x000fc80000705670 */
[----:B0-----:R-:W-:-:S13]  /*0790*/  ISETP.EQ.OR P0, PT, R4, RZ, P0 ;  /* 0x000000ff0400720c */ /* 0x001fda0000702670 */
[----:B------:R-:W-:Y:S05]  /*07a0*/  @P0 BRA `(.L_x_11) ;  /* 0x0000000000d80947 */ /* 0x000fea0003800000 */
[C---:B------:R-:W-:Y:S02]  /*07b0*/  IADD3 R3, PT, PT, R4.reuse, -0x1, RZ ;  /* 0xffffffff04037810 */ /* 0x040fe40007ffe0ff */
[----:B------:R-:W-:Y:S02]  /*07c0*/  LOP3.LUT R0, R4, 0x3, RZ, 0xc0, !PT ;  /* 0x0000000304007812 */ /* 0x000fe400078ec0ff */
[----:B------:R-:W-:Y:S01]  /*07d0*/  ISETP.GE.U32.AND P1, PT, R3, 0x3, PT ;  /* 0x000000030300780c */ /* 0x000fe20003f26070 */
[----:B------:R-:W-:Y:S01]  /*07e0*/  IMAD.MOV.U32 R3, RZ, RZ, RZ ;  /* 0x000000ffff037224 */ /* 0x000fe200078e00ff */
[----:B------:R-:W-:-:S11]  /*07f0*/  ISETP.NE.AND P0, PT, R0, RZ, PT ;  /* 0x000000ff0000720c */ /* 0x000fd60003f05270 */
[----:B------:R-:W-:Y:S05]  /*0800*/  @!P1 BRA `(.L_x_12) ;  /* 0x0000000000789947 */ /* 0x000fea0003800000 */
[----:B------:R-:W0:Y:S01]  /*0810*/  LDCU.64 UR4, c[0x0][0x388] ;  /* 0x00007100ff0477ac */ /* 0x000e220008000a00 */
[----:B------:R-:W-:Y:S01]  /*0820*/  IADD3 R23, P1, PT, R24, 0x10, RZ ;  /* 0x0000001018177810 */ /* 0x000fe20007f3e0ff */
[----:B------:R-:W-:Y:S01]  /*0830*/  BSSY.RECONVERGENT B1, `(.L_x_12) ;  /* 0x000001b000017945 */ /* 0x000fe20003800200 */
[----:B------:R-:W-:-:S03]  /*0840*/  LOP3.LUT R3, R4, 0xfffffffc, RZ, 0xc0, !PT ;  /* 0xfffffffc04037812 */ /* 0x000fc600078ec0ff */
[----:B------:R-:W-:Y:S01]  /*0850*/  IMAD.X R28, RZ, RZ, R25, P1 ;  /* 0x000000ffff1c7224 */ /* 0x000fe200008e0619 */
[----:B------:R-:W-:Y:S01]  /*0860*/  IADD3 R19, PT, PT, -R3, RZ, RZ ;  /* 0x000000ff03137210 */ /* 0x000fe20007ffe1ff */
[----:B0-----:R-:W-:-:S04]  /*0870*/  UIADD3 UR4, UP0, UPT, UR4, 0x10, URZ ;  /* 0x0000001004047890 */ /* 0x001fc8000ff1e0ff */
[----:B------:R-:W-:Y:S02]  /*0880*/  UIADD3.X UR5, UPT, UPT, URZ, UR5, URZ, UP0, !UPT ;  /* 0x00000005ff057290 */ /* 0x000fe400087fe4ff */
[----:B------:R-:W-:-:S04]  /*0890*/  IMAD.U32 R20, RZ, RZ, UR4 ;  /* 0x00000004ff147e24 */ /* 0x000fc8000f8e00ff */
[----:B------:R-:W-:-:S07]  /*08a0*/  IMAD.U32 R21, RZ, RZ, UR5 ;  /* 0x00000005ff157e24 */ /* 0x000fce000f8e00ff */
.L_x_13:
[----:B------:R-:W-:Y:S01]  /*08b0*/  MOV R14, R20 ;  /* 0x00000014000e7202 */ /* 0x000fe20000000f00 */
[----:B------:R-:W-:-:S05]  /*08c0*/  IMAD.MOV.U32 R15, RZ, RZ, R21 ;  /* 0x000000ffff0f7224 */ /* 0x000fca00078e0015 */
[----:B0-----:R-:W2:Y:S01]  /*08d0*/  LDG.E.64 R4, desc[UR36][R14.64+-0x10] ;  /* 0xfffff0240e047981 */ /* 0x001ea2000c1e1b00 */
[----:B------:R-:W-:Y:S01]  /*08e0*/  IMAD.MOV.U32 R12, RZ, RZ, R23 ;  /* 0x000000ffff0c7224 */ /* 0x000fe200078e0017 */
[----:B------:R-:W-:-:S05]  /*08f0*/  MOV R13, R28 ;  /* 0x0000001c000d7202 */ /* 0x000fca0000000f00 */
[----:B--2---:R0:W-:Y:S04]  /*0900*/  ST.E.64 desc[UR36][R12.64+-0x10], R4 ;  /* 0xfffff0040c007985 */ /* 0x0041e8000c101b24 */
[----:B------:R-:W2:Y:S04]  /*0910*/  LDG.E.64 R6, desc[UR36][R14.64+-0x8] ;  /* 0xfffff8240e067981 */ /* 0x000ea8000c1e1b00 */
[----:B--2---:R0:W-:Y:S04]  /*0920*/  ST.E.64 desc[UR36][R12.64+-0x8], R6 ;  /* 0xfffff8060c007985 */ /* 0x0041e8000c101b24 */
[----:B------:R-:W2:Y:S04]  /*0930*/  LDG.E.64 R8, desc[UR36][R14.64] ;  /* 0x000000240e087981 */ /* 0x000ea8000c1e1b00 */
[----:B--2---:R0:W-:Y:S04]  /*0940*/  ST.E.64 desc[UR36][R12.64], R8 ;  /* 0x000000080c007985 */ /* 0x0041e8000c101b24 */
[----:B------:R-:W2:Y:S01]  /*0950*/  LDG.E.64 R10, desc[UR36][R14.64+0x8] ;  /* 0x000008240e0a7981 */ /* 0x000ea2000c1e1b00 */
[----:B------:R-:W-:Y:S01]  /*0960*/  VIADD R19, R19, 0x4 ;  /* 0x0000000413137836 */ /* 0x000fe20000000000 */
[----:B------:R-:W-:-:S02]  /*0970*/  IADD3 R23, P2, PT, R12, 0x20, RZ ;  /* 0x000000200c177810 */ /* 0x000fc40007f5e0ff */
[----:B------:R-:W-:Y:S02]  /*0980*/  IADD3 R20, P3, PT, R14, 0x20, RZ ;  /* 0x000000200e147810 */ /* 0x000fe40007f7e0ff */
[----:B------:R-:W-:Y:S01]  /*0990*/  ISETP.NE.AND P1, PT, R19, RZ, PT ;  /* 0x000000ff1300720c */ /* 0x000fe20003f25270 */
[----:B------:R-:W-:Y:S01]  /*09a0*/  IMAD.X R28, RZ, RZ, R13, P2 ;  /* 0x000000ffff1c7224 */ /* 0x000fe200010e060d */
[----:B------:R-:W-:Y:S01]  /*09b0*/  IADD3.X R21, PT, PT, RZ, R15, RZ, P3, !PT ;  /* 0x0000000fff157210 */ /* 0x000fe20001ffe4ff */
[----:B--2---:R0:W-:Y:S10]  /*09c0*/  ST.E.64 desc[UR36][R12.64+0x8], R10 ;  /* 0x0000080a0c007985 */ /* 0x0041f4000c101b24 */
[----:B------:R-:W-:Y:S05]  /*09d0*/  @P1 BRA `(.L_x_13) ;  /* 0xfffffffc00b41947 */ /* 0x000fea000383ffff */
[----:B------:R-:W-:Y:S05]  /*09e0*/  BSYNC.RECONVERGENT B1 ;  /* 0x0000000000017941 */ /* 0x000fea0003800200 */
.L_x_12:
[----:B------:R-:W-:Y:S05]  /*09f0*/  @!P0 BRA `(.L_x_11) ;  /* 0x0000000000448947 */ /* 0x000fea0003800000 */
[----:B0-----:R-:W0:Y:S01]  /*0a00*/  LDC.64 R4, c[0x0][0x388] ;  /* 0x0000e200ff047b82 */ /* 0x001e220000000a00 */
[----:B------:R-:W-:Y:S01]  /*0a10*/  IMAD.WIDE.U32 R6, R3, 0x8, R24 ;  /* 0x0000000803067825 */ /* 0x000fe200078e0018 */
[----:B------:R-:W-:-:S03]  /*0a20*/  IADD3 R0, PT, PT, -R0, RZ, RZ ;  /* 0x000000ff00007210 */ /* 0x000fc60007ffe1ff */
[----:B0-----:R-:W-:-:S04]  /*0a30*/  IMAD.WIDE.U32 R4, R3, 0x8, R4 ;  /* 0x0000000803047825 */ /* 0x001fc800078e0004 */
[----:B------:R-:W-:Y:S02]  /*0a40*/  IMAD.MOV.U32 R3, RZ, RZ, R4 ;  /* 0x000000ffff037224 */ /* 0x000fe400078e0004 */
[----:B------:R-:W-:-:S07]  /*0a50*/  IMAD.MOV.U32 R8, RZ, RZ, R5 ;  /* 0x000000ffff087224 */ /* 0x000fce00078e0005 */
.L_x_14:
[----:B------:R-:W-:Y:S02]  /*0a60*/  IMAD.MOV.U32 R4, RZ, RZ, R3 ;  /* 0x000000ffff047224 */ /* 0x000fe400078e0003 */
[----:B------:R-:W-:-:S06]  /*0a70*/  IMAD.MOV.U32 R5, RZ, RZ, R8 ;  /* 0x000000ffff057224 */ /* 0x000fcc00078e0008 */
[----:B------:R-:W2:Y:S01]  /*0a80*/  LDG.E.64 R4, desc[UR36][R4.64] ;  /* 0x0000002404047981 */ /* 0x000ea2000c1e1b00 */
[----:B------:R-:W-:Y:S02]  /*0a90*/  IADD3 R0, PT, PT, R0, 0x1, RZ ;  /* 0x0000000100007810 */ /* 0x000fe40007ffe0ff */
[----:B------:R-:W-:Y:S02]  /*0aa0*/  IADD3 R3, P1, PT, R3, 0x8, RZ ;  /* 0x0000000803037810 */ /* 0x000fe40007f3e0ff */
[----:B------:R-:W-:-:S03]  /*0ab0*/  ISETP.NE.AND P0, PT, R0, RZ, PT ;  /* 0x000000ff0000720c */ /* 0x000fc60003f05270 */
[----:B------:R-:W-:Y:S01]  /*0ac0*/  IMAD.X R8, RZ, RZ, R8, P1 ;  /* 0x000000ffff087224 */ /* 0x000fe200008e0608 */
[----:B--2---:R0:W-:Y:S02]  /*0ad0*/  ST.E.64 desc[UR36][R6.64], R4 ;  /* 0x0000000406007985 */ /* 0x0041e4000c101b24 */
[----:B0-----:R-:W-:-:S05]  /*0ae0*/  IADD3 R6, P2, PT, R6, 0x8, RZ ;  /* 0x0000000806067810 */ /* 0x001fca0007f5e0ff */
[----:B------:R-:W-:Y:S02]  /*0af0*/  IMAD.X R7, RZ, RZ, R7, P2 ;  /* 0x000000ffff077224 */ /* 0x000fe400010e0607 */
[----:B------:R-:W-:Y:S06]  /*0b00*/  @P0 BRA `(.L_x_14) ;  /* 0xfffffffc00d40947 */ /* 0x000fec000383ffff */
.L_x_11:
[----:B------:R-:W-:Y:S05]  /*0b10*/  BSYNC.RECONVERGENT B0 ;  /* 0x0000000000007941 */ /* 0x000fea0003800200 */
.L_x_10:
[----:B------:R-:W-:-:S04]  /*0b20*/  ISETP.NE.AND P0, PT, R16, 0x1, PT ;  /* 0x000000011000780c */ /* 0x000fc80003f05270 */
[----:B------:R-:W-:-:S09]  /*0b30*/  P2R R16, PR, RZ, 0x1 ;  /* 0x00000001ff107803 */ /* 0x000fd20000000000 */
[----:B------:R-:W-:Y:S05]  /*0b40*/  @P0 BRA `(.L_x_15) ;  /* 0x00000000001c0947 */ /* 0x000fea0003800000 */
[----:B0-----:R-:W-:-:S07]  /*0b50*/  CS2R R4, SR_CLOCKLO ;  /* 0x0000000000047805 */ /* 0x001fce0000015000 */
.L_x_16:
[----:B------:R-:W-:-:S06]  /*0b60*/  CS2R R6, SR_CLOCKLO ;  /* 0x0000000000067805 */ /* 0x000fcc0000015000 */
[----:B------:R-:W-:-:S04]  /*0b70*/  IADD3 R0, P0, PT, -R4, R6, RZ ;  /* 0x0000000604007210 */ /* 0x000fc80007f1e1ff */
[----:B------:R-:W-:Y:S02]  /*0b80*/  IADD3.X R6, PT, PT, ~R5, R7, RZ, P0, !PT ;  /* 0x0000000705067210 */ /* 0x000fe400007fe5ff */
[----:B------:R-:W-:-:S04]  /*0b90*/  ISETP.GE.U32.AND P0, PT, R0, 0x989680, PT ;  /* 0x009896800000780c */ /* 0x000fc80003f06070 */
[----:B------:R-:W-:-:S13]  /*0ba0*/  ISETP.GE.AND.EX P0, PT, R6, RZ, PT, P0 ;  /* 0x000000ff0600720c */ /* 0x000fda0003f06300 */
[----:B------:R-:W-:Y:S05]  /*0bb0*/  @!P0 BRA `(.L_x_16) ;  /* 0xfffffffc00e88947 */ /* 0x000fea000383ffff */
.L_x_15:
[----:B0-----:R-:W-:Y:S01]  /*0bc0*/  IMAD.MOV.U32 R4, RZ, RZ, R26 ;  /* 0x000000ffff047224 */ /* 0x001fe200078e001a */
[----:B------:R-:W2:Y:S01]  /*0bd0*/  LD.E R0, desc[UR36][R24.64] ;  /* 0x0000002418007980 */ /* 0x000ea2000c101900 */
[----:B------:R-:W-:-:S03]  /*0be0*/  IMAD.MOV.U32 R5, RZ, RZ, R27 ;  /* 0x000000ffff057224 */ /* 0x000fc600078e001b */
[----:B------:R-:W3:Y:S04]  /*0bf0*/  LD.E R3, desc[UR36][R24.64+0x8] ;  /* 0x0000082418037980 */ /* 0x000ee8000c101900 */
[----:B------:R-:W4:Y:S04]  /*0c00*/  LD.E.64 R8, desc[UR36][R4.64] ;  /* 0x0000002404087980 */ /* 0x000f28000c101b00 */
[----:B------:R-:W5:Y:S04]  /*0c10*/  LD.E R7, desc[UR36][R24.64+0x10] ;  /* 0x0000102418077980 */ /* 0x000f68000c101900 */
[----:B------:R-:W5:Y:S04]  /*0c20*/  LD.E R10, desc[UR36][R24.64+0x18] ;  /* 0x00001824180a7980 */ /* 0x000f68000c101900 */
[----:B------:R-:W5:Y:S04]  /*0c30*/  LD.E R11, desc[UR36][R24.64+0x20] ;  /* 0x00002024180b7980 */ /* 0x000f68000c101900 */
[----:B------:R-:W5:Y:S04]  /*0c40*/  LD.E R12, desc[UR36][R24.64+0x28] ;  /* 0x00002824180c7980 */ /* 0x000f68000c101900 */
[----:B------:R-:W5:Y:S04]  /*0c50*/  LD.E R13, desc[UR36][R24.64+0x30] ;  /* 0x00003024180d7980 */ /* 0x000f68000c101900 */
[----:B------:R-:W5:Y:S04]  /*0c60*/  LD.E R6, desc[UR36][R24.64+0x38] ;  /* 0x0000382418067980 */ /* 0x000f68000c101900 */
[----:B----4-:R-:W4:Y:S01]  /*0c70*/  LD.E R8, desc[UR36][R8.64] ;  /* 0x0000002408087980 */ /* 0x010f22000c101900 */
[----:B--2---:R-:W-:-:S05]  /*0c80*/  IADD3 R0, PT, PT, R0, 0x2b5a5, RZ ;  /* 0x0002b5a500007810 */ /* 0x004fca0007ffe0ff */
[----:B------:R-:W-:-:S04]  /*0c90*/  IMAD.U32 R0, R0, 0x20, R0 ;  /* 0x0000002000007824 */ /* 0x000fc800078e0000 */
[----:B---3--:R-:W-:-:S05]  /*0ca0*/  IMAD.IADD R3, R3, 0x1, R0 ;  /* 0x0000000103037824 */ /* 0x008fca00078e0200 */
[----:B------:R-:W-:-:S05]  /*0cb0*/  LEA R0, R3, R3, 0x5 ;  /* 0x0000000303007211 */ /* 0x000fca00078e28ff */
[----:B-----5:R-:W-:-:S04]  /*0cc0*/  IMAD.IADD R7, R7, 0x1, R0 ;  /* 0x0000000107077824 */ /* 0x020fc800078e0200 */
[----:B------:R-:W-:-:S05]  /*0cd0*/  IMAD.U32 R3, R7, 0x20, R7 ;  /* 0x0000002007037824 */ /* 0x000fca00078e0007 */
[----:B------:R-:W-:-:S05]  /*0ce0*/  IADD3 R10, PT, PT, R10, R3, RZ ;  /* 0x000000030a0a7210 */ /* 0x000fca0007ffe0ff */
[----:B------:R-:W-:-:S04]  /*0cf0*/  IMAD.U32 R0, R10, 0x20, R10 ;  /* 0x000000200a007824 */ /* 0x000fc800078e000a */
[----:B------:R-:W-:-:S05]  /*0d00*/  IMAD.IADD R11, R11, 0x1, R0 ;  /* 0x000000010b0b7824 */ /* 0x000fca00078e0200 */
[----:B------:R-:W-:-:S05]  /*0d10*/  LEA R3, R11, R11, 0x5 ;  /* 0x0000000b0b037211 */ /* 0x000fca00078e28ff */
[----:B------:R-:W-:-:S04]  /*0d20*/  IMAD.IADD R12, R12, 0x1, R3 ;  /* 0x000000010c0c7824 */ /* 0x000fc800078e0203 */
[----:B------:R-:W-:-:S05]  /*0d30*/  IMAD.U32 R0, R12, 0x20, R12 ;  /* 0x000000200c007824 */ /* 0x000fca00078e000c */
[----:B------:R-:W-:Y:S01]  /*0d40*/  IADD3 R0, PT, PT, R13, R0, RZ ;  /* 0x000000000d007210 */ /* 0x000fe20007ffe0ff */
[----:B------:R-:W-:Y:S04]  /*0d50*/  BSSY.RECONVERGENT B6, `(.L_x_17) ;  /* 0x0000007000067945 */ /* 0x000fe80003800200 */
[----:B------:R-:W-:Y:S01]  /*0d60*/  IMAD.SHL.U32 R3, R0, 0x20, RZ ;  /* 0x0000002000037824 */ /* 0x000fe200078e00ff */
[----:B------:R-:W-:Y:S01]  /*0d70*/  MOV R20, 0xdc0 ;  /* 0x00000dc000147802 */ /* 0x000fe20000000f00 */
[----:B------:R-:W-:-:S03]  /*0d80*/  IMAD.MOV.U32 R21, RZ, RZ, 0x0 ;  /* 0x00000000ff157424 */ /* 0x000fc600078e00ff */
[----:B------:R-:W-:Y:S01]  /*0d90*/  IADD3 R6, PT, PT, R6, R3, R0 ;  /* 0x0000000306067210 */ /* 0x000fe20007ffe000 */
[----:B----4-:R-:W0:Y:S06]  /*0da0*/  LDC.64 R8, c[0x2][R8] ;  /* 0x0080000008087b82 */ /* 0x010e2c0000000a00 */
[----:B0-----:R-:W-:Y:S05]  /*0db0*/  CALL.REL.NOINC R8 `(_Z12test_kernel2PmS_ji) ;  /* 0xfffffff008907344 */ /* 0x001fea0003c3ffff */
[----:B------:R-:W-:Y:S05]  /*0dc0*/  BSYNC.RECONVERGENT B6 ;  /* 0x0000000000067941 */ /* 0x000fea0003800200 */
.L_x_17:
[----:B------:R-:W-:Y:S01]  /*0dd0*/  MOV R12, R26 ;  /* 0x0000001a000c7202 */ /* 0x000fe20000000f00 */
[----:B------:R-:W-:-:S05]  /*0de0*/  IMAD.MOV.U32 R13, RZ, RZ, R27 ;  /* 0x000000ffff0d7224 */ /* 0x000fca00078e001b */
[----:B------:R-:W2:Y:S04]  /*0df0*/  LD.E.64 R8, desc[UR36][R12.64] ;  /* 0x000000240c087980 */ /* 0x000ea8000c101b00 */
[----:B--2---:R-:W2:Y:S01]  /*0e00*/  LD.E R8, desc[UR36][R8.64+0x8] ;  /* 0x0000082408087980 */ /* 0x004ea2000c101900 */
[----:B------:R-:W-:Y:S01]  /*0e10*/  BSSY.RECONVERGENT B6, `(.L_x_18) ;  /* 0x0000008000067945 */ /* 0x000fe20003800200 */
[----:B------:R-:W-:Y:S01]  /*0e20*/  IMAD.MOV.U32 R6, RZ, RZ, R4 ;  /* 0x000000ffff067224 */ /* 0x000fe200078e0004 */
[----:B------:R-:W-:Y:S01]  /*0e30*/  MOV R5, R27 ;  /* 0x0000001b00057202 */ /* 0x000fe20000000f00 */
[----:B------:R-:W-:Y:S01]  /*0e40*/  IMAD.MOV.U32 R4, RZ, RZ, R26 ;  /* 0x000000ffff047224 */ /* 0x000fe200078e001a */
[----:B------:R-:W-:Y:S01]  /*0e50*/  MOV R20, 0xe90 ;  /* 0x00000e9000147802 */ /* 0x000fe20000000f00 */
[----:B------:R-:W-:Y:S01]  /*0e60*/  IMAD.MOV.U32 R21, RZ, RZ, 0x0 ;  /* 0x00000000ff157424 */ /* 0x000fe200078e00ff */
[----:B--2---:R0:W1:Y:S06]  /*0e70*/  LDC.64 R10, c[0x2][R8] ;  /* 0x00800000080a7b82 */ /* 0x00406c0000000a00 */
[----:B01----:R-:W-:Y:S05]  /*0e80*/  CALL.REL.NOINC R10 `(_Z12test_kernel2PmS_ji) ;  /* 0xfffffff00a5c7344 */ /* 0x003fea0003c3ffff */
[----:B------:R-:W-:Y:S05]  /*0e90*/  BSYNC.RECONVERGENT B6 ;  /* 0x0000000000067941 */ /* 0x000fea0003800200 */
.L_x_18:
        /* <DEDUP_REMOVED lines=13> */
.L_x_19:
        /* <DEDUP_REMOVED lines=13> */
.L_x_20:
[----:B------:R-:W-:Y:S01]  /*1040*/  ISETP.NE.AND P6, PT, R16, RZ, PT ;  /* 0x000000ff1000720c */ /* 0x000fe20003fc5270 */
[----:B------:R-:W-:Y:S01]  /*1050*/  IMAD.MOV.U32 R19, RZ, RZ, R5 ;  /* 0x000000ffff137224 */ /* 0x000fe200078e0005 */
[----:B------:R-:W-:-:S11]  /*1060*/  MOV R16, R4 ;  /* 0x0000000400107202 */ /* 0x000fd60000000f00 */
[----:B------:R-:W-:Y:S05]  /*1070*/  @P6 BRA `(.L_x_21) ;  /* 0x0000000400e86947 */ /* 0x000fea0003800000 */
[----:B------:R-:W2:Y:S01]  /*1080*/  LD.E.64 R8, desc[UR36][R24.64] ;  /* 0x0000002418087980 */ /* 0x000ea2000c101b00 */
[----:B------:R-:W-:Y:S01]  /*1090*/  MOV R23, 0x0 ;  /* 0x0000000000177802 */ /* 0x000fe20000000f00 */
[----:B------:R-:W0:Y:S01]  /*10a0*/  LDCU.64 UR4, c[0x4][0x38] ;  /* 0x01000700ff0477ac */ /* 0x000e220008000a00 */
[----:B------:R-:W-:Y:S01]  /*10b0*/  IMAD.MOV.U32 R6, RZ, RZ, R18 ;  /* 0x000000ffff067224 */ /* 0x000fe200078e0012 */
[----:B------:R1:W-:Y:S01]  /*10c0*/  STL [R1], R17 ;  /* 0x0000001101007387 */ /* 0x0003e20000100800 */
[----:B------:R1:W3:Y:S01]  /*10d0*/  LDC.64 R10, c[0x4][R23] ;  /* 0x01000000170a7b82 */ /* 0x0002e20000000a00 */
[----:B------:R-:W-:Y:S02]  /*10e0*/  IMAD.MOV.U32 R7, RZ, RZ, R2 ;  /* 0x000000ffff077224 */ /* 0x000fe400078e0002 */
[----:B0-----:R-:W-:Y:S01]  /*10f0*/  IMAD.U32 R4, RZ, RZ, UR4 ;  /* 0x00000004ff047e24 */ /* 0x001fe2000f8e00ff */
[----:B------:R-:W-:Y:S01]  /*1100*/  MOV R5, UR5 ;  /* 0x0000000500057c02 */ /* 0x000fe20008000f00 */
[----:B--23--:R1:W-:Y:S06]  /*1110*/  STL.64 [R1+0x8], R8 ;  /* 0x0000080801007387 */ /* 0x00c3ec0000100a00 */
[----:B------:R-:W-:-:S07]  /*1120*/  LEPC R20, `(.L_x_22) ;  /* 0x000000001014794e */ /* 0x000fce0000000000 */
[----:B-1----:R-:W-:Y:S05]  /*1130*/  CALL.ABS.NOINC R10 ;  /* 0x000000000a007343 */ /* 0x002fea0003c00000 */
.L_x_22:
[----:B------:R-:W2:Y:S01]  /*1140*/  LD.E.64 R8, desc[UR36][R24.64+0x8] ;  /* 0x0000082418087980 */ /* 0x000ea2000c101b00 */
[----:B------:R0:W1:Y:S01]  /*1150*/  LDC.64 R10, c[0x4][R23] ;  /* 0x01000000170a7b82 */ /* 0x0000620000000a00 */
[----:B------:R-:W3:Y:S01]  /*1160*/  LDCU.64 UR4, c[0x4][0x38] ;  /* 0x01000700ff0477ac */ /* 0x000ee20008000a00 */
[----:B------:R-:W-:Y:S01]  /*1170*/  IMAD.MOV.U32 R6, RZ, RZ, R18 ;  /* 0x000000ffff067224 */ /* 0x000fe200078e0012 */
[----:B------:R0:W-:Y:S01]  /*1180*/  STL [R1], R17 ;  /* 0x0000001101007387 */ /* 0x0001e20000100800 */
[----:B------:R-:W-:Y:S02]  /*1190*/  MOV R7, R2 ;  /* 0x0000000200077202 */ /* 0x000fe40000000f00 */
[----:B---3--:R-:W-:Y:S01]  /*11a0*/  MOV R4, UR4 ;  /* 0x0000000400047c02 */ /* 0x008fe20008000f00 */
[----:B------:R-:W-:Y:S01]  /*11b0*/  IMAD.U32 R5, RZ, RZ, UR5 ;  /* 0x00000005ff057e24 */ /* 0x000fe2000f8e00ff */
[----:B-12---:R0:W-:Y:S06]  /*11c0*/  STL.64 [R1+0x8], R8 ;  /* 0x0000080801007387 */ /* 0x0061ec0000100a00 */
[----:B------:R-:W-:-:S07]  /*11d0*/  LEPC R20, `(.L_x_23) ;  /* 0x000000001014794e */ /* 0x000fce0000000000 */
[----:B0-----:R-:W-:Y:S05]  /*11e0*/  CALL.ABS.NOINC R10 ;  /* 0x000000000a007343 */ /* 0x001fea0003c00000 */
.L_x_23:
[----:B------:R-:W2:Y:S01]  /*11f0*/  LD.E.64 R8, desc[UR36][R24.64+0x10] ;  /* 0x0000102418087980 */ /* 0x000ea2000c101b00 */
[----:B------:R0:W1:Y:S01]  /*1200*/  LDC.64 R10, c[0x4][R23] ;  /* 0x01000000170a7b82 */ /* 0x0000620000000a00 */
[----:B------:R-:W3:Y:S01]  /*1210*/  LDCU.64 UR4, c[0x4][0x38] ;  /* 0x01000700ff0477ac */ /* 0x000ee20008000a00 */
[----:B------:R-:W-:Y:S01]  /*1220*/  MOV R6, R18 ;  /* 0x0000001200067202 */ /* 0x000fe20000000f00 */
[----:B------:R0:W-:Y:S01]  /*1230*/  STL [R1], R17 ;  /* 0x0000001101007387 */ /* 0x0001e20000100800 */
[----:B------:R-:W-:Y:S02]  /*1240*/  IMAD.MOV.U32 R7, RZ, RZ, R2 ;  /* 0x000000ffff077224 */ /* 0x000fe400078e0002 */
[----:B---3--:R-:W-:Y:S02]  /*1250*/  IMAD.U32 R4, RZ, RZ, UR4 ;  /* 0x00000004ff047e24 */ /* 0x008fe4000f8e00ff */
[----:B------:R-:W-:Y:S01]  /*1260*/  IMAD.U32 R5, RZ, RZ, UR5 ;  /* 0x00000005ff057e24 */ /* 0x000fe2000f8e00ff */
[----:B-12---:R0:W-:Y:S06]  /*1270*/  STL.64 [R1+0x8], R8 ;  /* 0x0000080801007387 */ /* 0x0061ec0000100a00 */
[----:B------:R-:W-:-:S07]  /*1280*/  LEPC R20, `(.L_x_24) ;  /* 0x000000001014794e */ /* 0x000fce0000000000 */
[----:B0-----:R-:W-:Y:S05]  /*1290*/  CALL.ABS.NOINC R10 ;  /* 0x000000000a007343 */ /* 0x001fea0003c00000 */
.L_x_24:
[----:B------:R-:W2:Y:S01]  /*12a0*/  LD.E.64 R8, desc[UR36][R24.64+0x18] ;  /* 0x0000182418087980 */ /* 0x000ea2000c101b00 */
[----:B------:R0:W1:Y:S01]  /*12b0*/  LDC.64 R10, c[0x4][R23] ;  /* 0x01000000170a7b82 */ /* 0x0000620000000a00 */
[----:B------:R-:W3:Y:S01]  /*12c0*/  LDCU.64 UR4, c[0x4][0x38] ;  /* 0x01000700ff0477ac */ /* 0x000ee20008000a00 */
[----:B------:R-:W-:Y:S01]  /*12d0*/  IMAD.MOV.U32 R6, RZ, RZ, R18 ;  /* 0x000000ffff067224 */ /* 0x000fe200078e0012 */
[----:B------:R0:W-:Y:S01]  /*12e0*/  STL [R1], R17 ;  /* 0x0000001101007387 */ /* 0x0001e20000100800 */
[----:B------:R-:W-:Y:S02]  /*12f0*/  IMAD.MOV.U32 R7, RZ, RZ, R2 ;  /* 0x000000ffff077224 */ /* 0x000fe400078e0002 */
[----:B---3--:R-:W-:Y:S01]  /*1300*/  IMAD.U32 R4, RZ, RZ, UR4 ;  /* 0x00000004ff047e24 */ /* 0x008fe2000f8e00ff */
[----:B------:R-:W-:Y:S01]  /*1310*/  MOV R5, UR5 ;  /* 0x0000000500057c02 */ /* 0x000fe20008000f00 */
[----:B-12---:R0:W-:Y:S06]  /*1320*/  STL.64 [R1+0x8], R8 ;  /* 0x0000080801007387 */ /* 0x0061ec0000100a00 */
[----:B------:R-:W-:-:S07]  /*1330*/  LEPC R20, `(.L_x_25) ;  /* 0x000000001014794e */ /* 0x000fce0000000000 */
[----:B0-----:R-:W-:Y:S05]  /*1340*/  CALL.ABS.NOINC R10 ;  /* 0x000000000a007343 */ /* 0x001fea0003c00000 */
.L_x_25:
        /* <DEDUP_REMOVED lines=11> */
.L_x_26:
        /* <DEDUP_REMOVED lines=11> */
.L_x_27:
        /* <DEDUP_REMOVED lines=11> */
.L_x_28:
        /* <DEDUP_REMOVED lines=11> */
.L_x_29:
        /* <DEDUP_REMOVED lines=11> */
.L_x_30:
        /* <DEDUP_REMOVED lines=11> */
.L_x_31:
        /* <DEDUP_REMOVED lines=11> */
.L_x_21:
[----:B------:R-:W-:-:S04]  /*1820*/  IMAD.MOV.U32 R23, RZ, RZ, 0x0 ;  /* 0x00000000ff177424 */ /* 0x000fc800078e00ff */
[----:B------:R-:W-:Y:S05]  /*1830*/  RET.REL.NODEC R22 `(_Z12test_kernel2PmS_ji) ;  /* 0xffffffe416f07950 */ /* 0x000fea0003c3ffff */
        .type           $_Z12test_kernel2PmS_ji$_ZN1D2f1Ej,@function
        .size           $_Z12test_kernel2PmS_ji$_ZN1D2f1Ej,($_Z12test_kernel2PmS_ji$_ZN1D2f2Ej - $_Z12test_kernel2PmS_ji$_ZN1D2f1Ej)
$_Z12test_kernel2PmS_ji$_ZN1D2f1Ej:
[----:B------:R-:W-:Y:S02]  /*1840*/  IMAD.MOV.U32 R4, RZ, RZ, R6 ;  /* 0x000000ffff047224 */ /* 0x000fe400078e0006 */
[----:B------:R-:W-:Y:S01]  /*1850*/  HFMA2 R5, -RZ, RZ, 0, 0 ;  /* 0x00000000ff057431 */ /* 0x000fe200000001ff */
[----:B------:R-:W-:Y:S06]  /*1860*/  RET.REL.NODEC R20 `(_Z12test_kernel2PmS_ji) ;  /* 0xffffffe414e47950 */ /* 0x000fec0003c3ffff */
        .type           $_Z12test_kernel2PmS_ji$_ZN1D2f2Ej,@function
        .size           $_Z12test_kernel2PmS_ji$_ZN1D2f2Ej,($_Z12test_kernel2PmS_ji$_ZN1D2f3Ej - $_Z12test_kernel2PmS_ji$_ZN1D2f2Ej)
$_Z12test_kernel2PmS_ji$_ZN1D2f2Ej:
[----:B------:R-:W-:Y:S02]  /*1870*/  IMAD.SHL.U32 R4, R6, 0x2, RZ ;  /* 0x0000000206047824 */ /* 0x000fe400078e00ff */
[----:B------:R-:W-:Y:S01]  /*1880*/  IMAD.MOV.U32 R5, RZ, RZ, RZ ;  /* 0x000000ffff057224 */ /* 0x000fe200078e00ff */
[----:B------:R-:W-:Y:S06]  /*1890*/  RET.REL.NODEC R20 `(_Z12test_kernel2PmS_ji) ;  /* 0xffffffe414d87950 */ /* 0x000fec0003c3ffff */
        .type           $_Z12test_kernel2PmS_ji$_ZN1D2f3Ej,@function
        .size           $_Z12test_kernel2PmS_ji$_ZN1D2f3Ej,($_Z12test_kernel2PmS_ji$_ZN1D2f4Ej - $_Z12test_kernel2PmS_ji$_ZN1D2f3Ej)
$_Z12test_kernel2PmS_ji$_ZN1D2f3Ej:
[----:B------:R-:W-:Y:S01]  /*18a0*/  IMAD R4, R6, 0x3, RZ ;  /* 0x0000000306047824 */ /* 0x000fe200078e02ff */
[----:B------:R-:W-:Y:S01]  /*18b0*/  MOV R5, RZ ;  /* 0x000000ff00057202 */ /* 0x000fe20000000f00 */
[----:B------:R-:W-:Y:S06]  /*18c0*/  RET.REL.NODEC R20 `(_Z12test_kernel2PmS_ji) ;  /* 0xffffffe414cc7950 */ /* 0x000fec0003c3ffff */
        .type           $_Z12test_kernel2PmS_ji$_ZN1D2f4Ej,@function
        .size           $_Z12test_kernel2PmS_ji$_ZN1D2f4Ej,(.L_x_70 - $_Z12test_kernel2PmS_ji$_ZN1D2f4Ej)
$_Z12test_kernel2PmS_ji$_ZN1D2f4Ej:
[----:B------:R-:W-:Y:S02]  /*18d0*/  HFMA2 R5, -RZ, RZ, 0, 0 ;  /* 0x00000000ff057431 */ /* 0x000fe400000001ff */
[----:B------:R-:W-:Y:S01]  /*18e0*/  IMAD.SHL.U32 R4, R6, 0x4, RZ ;  /* 0x0000000406047824 */ /* 0x000fe200078e00ff */
[----:B------:R-:W-:Y:S06]  /*18f0*/  RET.REL.NODEC R20 `(_Z12test_kernel2PmS_ji) ;  /* 0xffffffe414c07950 */ /* 0x000fec0003c3ffff */
.L_x_32:
[----:B------:R-:W-:-:S00]  /*1900*/  BRA `(.L_x_32) ;  /* 0xfffffffc00fc7947 */ /* 0x000fc0000383ffff */
[----:B------:R-:W-:-:S00]  /*1910*/  NOP ;  /* 0x0000000000007918 */ /* 0x000fc00000000000 */
        /* <DEDUP_REMOVED lines=14> */
.L_x_70:


//--------------------- .text._Z11test_kernelPmS_ji --------------------------
	.section	.text._Z11test_kernelPmS_ji,"ax",@progbits
	.align	128
        .global         _Z11test_kernelPmS_ji
        .type           _Z11test_kernelPmS_ji,@function
        .size           _Z11test_kernelPmS_ji,(.L_x_76 - _Z11test_kernelPmS_ji)
        .other          _Z11test_kernelPmS_ji,@"STO_CUDA_ENTRY STV_DEFAULT"
_Z11test_kernelPmS_ji:
.text._Z11test_kernelPmS_ji:
        /* <DEDUP_REMOVED lines=8> */
[----:B0-----:R-:W-:Y:S05]  /*0080*/  CALL.REL.NOINC `($_Z11test_kernelPmS_ji$_Z6secretv) ;  /* 0x00000000003c7944 */ /* 0x001fea0003c00000 */
[----:B------:R-:W-:Y:S02]  /*0090*/  HFMA2 R3, -RZ, RZ, -0.0027332305908203125, -0.0027332305908203125 ;  /* 0x99999999ff037431 */ /* 0x000fe400000001ff */
[----:B------:R-:W-:Y:S01]  /*00a0*/  IMAD.MOV.U32 R2, RZ, RZ, -0x66666667 ;  /* 0x99999999ff027424 */ /* 0x000fe200078e00ff */
[----:B------:R-:W-:Y:S06]  /*00b0*/  BRA `(.L_x_34) ;  /* 0x0000000000107947 */ /* 0x000fec0003800000 */
.L_x_33:
[----:B------:R-:W-:-:S07]  /*00c0*/  MOV R22, 0xe0 ;  /* 0x000000e000167802 */ /* 0x000fce0000000f00 */
[----:B0-----:R-:W-:Y:S05]  /*00d0*/  CALL.REL.NOINC `($_Z11test_kernelPmS_ji$_Z6unsafePmj) ;  /* 0x0000000000847944 */ /* 0x001fea0003c00000 */
[----:B------:R-:W-:Y:S02]  /*00e0*/  IMAD.MOV.U32 R2, RZ, RZ, R16 ;  /* 0x000000ffff027224 */ /* 0x000fe400078e0010 */
[----:B------:R-:W-:-:S07]  /*00f0*/  IMAD.MOV.U32 R3, RZ, RZ, R19 ;  /* 0x000000ffff037224 */ /* 0x000fce00078e0013 */
.L_x_34:
        /* <DEDUP_REMOVED lines=8> */
        .type           $_Z11test_kernelPmS_ji$_Z6secretv,@function
        .size           $_Z11test_kernelPmS_ji$_Z6secretv,($_Z11test_kernelPmS_ji$_Z6unsafePmj - $_Z11test_kernelPmS_ji$_Z6secretv)
$_Z11test_kernelPmS_ji$_Z6secretv:
        /* <DEDUP_REMOVED lines=14> */
.L_x_35:
        /* <DEDUP_REMOVED lines=8> */
[----:B--2---:R-:W-:Y:S06]  /*02e0*/  RET.REL.NODEC R20 `(_Z11test_kernelPmS_ji) ;  /* 0xfffffffc14447950 */ /* 0x004fec0003c3ffff */
        .type           $_Z11test_kernelPmS_ji$_Z6unsafePmj,@function
        .size           $_Z11test_kernelPmS_ji$_Z6unsafePmj,($_Z11test_kernelPmS_ji$_ZN1D2f1Ej - $_Z11test_kernelPmS_ji$_Z6unsafePmj)
$_Z11test_kernelPmS_ji$_Z6unsafePmj:
        /* <DEDUP_REMOVED lines=11> */
.L_x_36:
[----:B------:R-:W0:Y:S01]  /*03a0*/  LDC.64 R16, c[0x4][R16] ;  /* 0x0100000010107b82 */ /* 0x000e220000000a00 */
[----:B------:R-:W-:Y:S02]  /*03b0*/  IMAD.MOV.U32 R24, RZ, RZ, R4 ;  /* 0x000000ffff187224 */ /* 0x000fe400078e0004 */
[----:B------:R-:W-:Y:S02]  /*03c0*/  HFMA2 R4, -RZ, RZ, 0, 4.76837158203125e-07 ;  /* 0x00000008ff047431 */ /* 0x000fe400000001ff */
[----:B------:R-:W-:Y:S02]  /*03d0*/  IMAD.MOV.U32 R25, RZ, RZ, R5 ;  /* 0x000000ffff197224 */ /* 0x000fe400078e0005 */
[----:B------:R-:W-:-:S07]  /*03e0*/  IMAD.MOV.U32 R5, RZ, RZ, RZ ;  /* 0x000000ffff057224 */ /* 0x000fce00078e00ff */
[----:B------:R-:W-:-:S07]  /*03f0*/  LEPC R20, `(.L_x_37) ;  /* 0x000000001014794e */ /* 0x000fce0000000000 */
[----:B0-----:R-:W-:Y:S05]  /*0400*/  CALL.ABS.NOINC R16 ;  /* 0x0000000010007343 */ /* 0x001fea0003c00000 */
.L_x_37:
        /* <DEDUP_REMOVED lines=12> */
.L_x_39:
[----:B------:R-:W-:-:S06]  /*04d0*/  CS2R R6, SR_CLOCKLO ;  /* 0x0000000000067805 */ /* 0x000fcc0000015000 */
[----:B------:R-:W-:-:S04]  /*04e0*/  IADD3 R0, P0, PT, -R4, R6, RZ ;  /* 0x0000000604007210 */ /* 0x000fc80007f1e1ff */
[----:B------:R-:W-:Y:S02]  /*04f0*/  IADD3.X R6, PT, PT, ~R5, R7, RZ, P0, !PT ;  /* 0x0000000705067210 */ /* 0x000fe400007fe5ff */
[----:B------:R-:W-:-:S04]  /*0500*/  ISETP.GE.U32.AND P0, PT, R0, 0xf4240, PT ;  /* 0x000f42400000780c */ /* 0x000fc80003f06070 */
[----:B------:R-:W-:-:S13]  /*0510*/  ISETP.GE.AND.EX P0, PT, R6, RZ, PT, P0 ;  /* 0x000000ff0600720c */ /* 0x000fda0003f06300 */
[----:B------:R-:W-:Y:S05]  /*0520*/  @!P0 BRA `(.L_x_39) ;  /* 0xfffffffc00e88947 */ /* 0x000fea000383ffff */
.L_x_38:
        /* <DEDUP_REMOVED lines=12> */
.L_x_40:
        /* <DEDUP_REMOVED lines=12> */
.L_x_41:
        /* <DEDUP_REMOVED lines=10> */
.L_x_42:
        /* <DEDUP_REMOVED lines=22> */
.L_x_46:
        /* <DEDUP_REMOVED lines=20> */
.L_x_45:
[----:B------:R-:W-:Y:S05]  /*09f0*/  @!P0 BRA `(.L_x_44) ;  /* 0x0000000000448947 */ /* 0x000fea0003800000 */
[----:B0-----:R-:W0:Y:S01]  /*0a00*/  LDC.64 R4, c[0x0][0x388] ;  /* 0x0000e200ff047b82 */ /* 0x001e220000000a00 */
[----:B------:R-:W-:Y:S01]  /*0a10*/  IMAD.WIDE.U32 R6, R3, 0x8, R24 ;  /* 0x0000000803067825 */ /* 0x000fe200078e0018 */
[----:B------:R-:W-:-:S03]  /*0a20*/  IADD3 R0, PT, PT, -R0, RZ, RZ ;  /* 0x000000ff00007210 */ /* 0x000fc60007ffe1ff */
[----:B0-----:R-:W-:-:S04]  /*0a30*/  IMAD.WIDE.U32 R4, R3, 0x8, R4 ;  /* 0x0000000803047825 */ /* 0x001fc800078e0004 */
[----:B------:R-:W-:Y:S02]  /*0a40*/  IMAD.MOV.U32 R3, RZ, RZ, R4 ;  /* 0x000000ffff037224 */ /* 0x000fe400078e0004 */
[----:B------:R-:W-:-:S07]  /*0a50*/  IMAD.MOV.U32 R8, RZ, RZ, R5 ;  /* 0x000000ffff087224 */ /* 0x000fce00078e0005 */
.L_x_47:
        /* <DEDUP_REMOVED lines=11> */
.L_x_44:
[----:B------:R-:W-:Y:S05]  /*0b10*/  BSYNC.RECONVERGENT B0 ;  /* 0x0000000000007941 */ /* 0x000fea0003800200 */
.L_x_43:
[----:B------:R-:W-:-:S04]  /*0b20*/  ISETP.NE.AND P0, PT, R16, 0x1, PT ;  /* 0x000000011000780c */ /* 0x000fc80003f05270 */
[----:B------:R-:W-:-:S09]  /*0b30*/  P2R R16, PR, RZ, 0x1 ;  /* 0x00000001ff107803 */ /* 0x000fd20000000000 */
[----:B------:R-:W-:Y:S05]  /*0b40*/  @P0 BRA `(.L_x_48) ;  /* 0x00000000001c0947 */ /* 0x000fea0003800000 */
[----:B0-----:R-:W-:-:S07]  /*0b50*/  CS2R R4, SR_CLOCKLO ;  /* 0x0000000000047805 */ /* 0x001fce0000015000 */
.L_x_49:
[----:B------:R-:W-:-:S06]  /*0b60*/  CS2R R6, SR_CLOCKLO ;  /* 0x0000000000067805 */ /* 0x000fcc0000015000 */
[----:B------:R-:W-:-:S04]  /*0b70*/  IADD3 R0, P0, PT, -R4, R6, RZ ;  /* 0x0000000604007210 */ /* 0x000fc80007f1e1ff */
[----:B------:R-:W-:Y:S02]  /*0b80*/  IADD3.X R6, PT, PT, ~R5, R7, RZ, P0, !PT ;  /* 0x0000000705067210 */ /* 0x000fe400007fe5ff */
[----:B------:R-:W-:-:S04]  /*0b90*/  ISETP.GE.U32.AND P0, PT, R0, 0x989680, PT ;  /* 0x009896800000780c */ /* 0x000fc80003f06070 */
[----:B------:R-:W-:-:S13]  /*0ba0*/  ISETP.GE.AND.EX P0, PT, R6, RZ, PT, P0 ;  /* 0x000000ff0600720c */ /* 0x000fda0003f06300 */
[----:B------:R-:W-:Y:S05]  /*0bb0*/  @!P0 BRA `(.L_x_49) ;  /* 0xfffffffc00e88947 */ /* 0x000fea000383ffff */
.L_x_48:
        /* <DEDUP_REMOVED lines=31> */
[----:B0-----:R-:W-:Y:S05]  /*0db0*/  CALL.REL.NOINC R8 `(_Z11test_kernelPmS_ji) ;  /* 0xfffffff008907344 */ /* 0x001fea0003c3ffff */
[----:B------:R-:W-:Y:S05]  /*0dc0*/  BSYNC.RECONVERGENT B6 ;  /* 0x0000000000067941 */ /* 0x000fea0003800200 */
.L_x_50:
        /* <DEDUP_REMOVED lines=11> */
[----:B01----:R-:W-:Y:S05]  /*0e80*/  CALL.REL.NOINC R10 `(_Z11test_kernelPmS_ji) ;  /* 0xfffffff00a5c7344 */ /* 0x003fea0003c3ffff */
[----:B------:R-:W-:Y:S05]  /*0e90*/  BSYNC.RECONVERGENT B6 ;  /* 0x0000000000067941 */ /* 0x000fea0003800200 */
.L_x_51:
        /* <DEDUP_REMOVED lines=13> */
.L_x_52:
        /* <DEDUP_REMOVED lines=13> */
.L_x_53:
        /* <DEDUP_REMOVED lines=16> */
.L_x_55:
        /* <DEDUP_REMOVED lines=11> */
.L_x_56:
        /* <DEDUP_REMOVED lines=11> */
.L_x_57:
        /* <DEDUP_REMOVED lines=11> */
.L_x_58:
        /* <DEDUP_REMOVED lines=11> */
.L_x_59:
        /* <DEDUP_REMOVED lines=11> */
.L_x_60:
        /* <DEDUP_REMOVED lines=11> */
.L_x_61:
        /* <DEDUP_REMOVED lines=11> */
.L_x_62:
        /* <DEDUP_REMOVED lines=11> */
.L_x_63:
        /* <DEDUP_REMOVED lines=11> */
.L_x_64:
        /* <DEDUP_REMOVED lines=11> */
.L_x_54:
[----:B------:R-:W-:-:S04]  /*1820*/  IMAD.MOV.U32 R23, RZ, RZ, 0x0 ;  /* 0x00000000ff177424 */ /* 0x000fc800078e00ff */
[----:B------:R-:W-:Y:S05]  /*1830*/  RET.REL.NODEC R22 `(_Z11test_kernelPmS_ji) ;  /* 0xffffffe416f07950 */ /* 0x000fea0003c3ffff */
        .type           $_Z11test_kernelPmS_ji$_ZN1D2f1Ej,@function
        .size           $_Z11test_kernelPmS_ji$_ZN1D2f1Ej,($_Z11test_kernelPmS_ji$_ZN1D2f2Ej - $_Z11test_kernelPmS_ji$_ZN1D2f1Ej)
$_Z11test_kernelPmS_ji$_ZN1D2f1Ej:
[----:B------:R-:W-:Y:S02]  /*1840*/  IMAD.MOV.U32 R4, RZ, RZ, R6 ;  /* 0x000000ffff047224 */ /* 0x000fe400078e0006 */
[----:B------:R-:W-:Y:S01]  /*1850*/  HFMA2 R5, -RZ, RZ, 0, 0 ;  /* 0x00000000ff057431 */ /* 0x000fe200000001ff */
[----:B------:R-:W-:Y:S06]  /*1860*/  RET.REL.NODEC R20 `(_Z11test_kernelPmS_ji) ;  /* 0xffffffe414e47950 */ /* 0x000fec0003c3ffff */
        .type           $_Z11test_kernelPmS_ji$_ZN1D2f2Ej,@function
        .size           $_Z11test_kernelPmS_ji$_ZN1D2f2Ej,($_Z11test_kernelPmS_ji$_ZN1D2f3Ej - $_Z11test_kernelPmS_ji$_ZN1D2f2Ej)
$_Z11test_kernelPmS_ji$_ZN1D2f2Ej:
[----:B------:R-:W-:Y:S02]  /*1870*/  IMAD.SHL.U32 R4, R6, 0x2, RZ ;  /* 0x0000000206047824 */ /* 0x000fe400078e00ff */
[----:B------:R-:W-:Y:S01]  /*1880*/  IMAD.MOV.U32 R5, RZ, RZ, RZ ;  /* 0x000000ffff057224 */ /* 0x000fe200078e00ff */
[----:B------:R-:W-:Y:S06]  /*1890*/  RET.REL.NODEC R20 `(_Z11test_kernelPmS_ji) ;  /* 0xffffffe414d87950 */ /* 0x000fec0003c3ffff */
        .type           $_Z11test_kernelPmS_ji$_ZN1D2f3Ej,@function
        .size           $_Z11test_kernelPmS_ji$_ZN1D2f3Ej,($_Z11test_kernelPmS_ji$_ZN1D2f4Ej - $_Z11test_kernelPmS_ji$_ZN1D2f3Ej)
$_Z11test_kernelPmS_ji$_ZN1D2f3Ej:
[----:B------:R-:W-:Y:S01]  /*18a0*/  IMAD R4, R6, 0x3, RZ ;  /* 0x0000000306047824 */ /* 0x000fe200078e02ff */
[----:B------:R-:W-:Y:S01]  /*18b0*/  MOV R5, RZ ;  /* 0x000000ff00057202 */ /* 0x000fe20000000f00 */
[----:B------:R-:W-:Y:S06]  /*18c0*/  RET.REL.NODEC R20 `(_Z11test_kernelPmS_ji) ;  /* 0xffffffe414cc7950 */ /* 0x000fec0003c3ffff */
        .type           $_Z11test_kernelPmS_ji$_ZN1D2f4Ej,@function
        .size           $_Z11test_kernelPmS_ji$_ZN1D2f4Ej,(.L_x_76 - $_Z11test_kernelPmS_ji$_ZN1D2f4Ej)
$_Z11test_kernelPmS_ji$_ZN1D2f4Ej:
[----:B------:R-:W-:Y:S02]  /*18d0*/  HFMA2 R5, -RZ, RZ, 0, 0 ;  /* 0x00000000ff057431 */ /* 0x000fe400000001ff */
[----:B------:R-:W-:Y:S01]  /*18e0*/  IMAD.SHL.U32 R4, R6, 0x4, RZ ;  /* 0x0000000406047824 */ /* 0x000fe200078e00ff */
[----:B------:R-:W-:Y:S06]  /*18f0*/  RET.REL.NODEC R20 `(_Z11test_kernelPmS_ji) ;  /* 0xffffffe414c07950 */ /* 0x000fec0003c3ffff */
.L_x_65:
        /* <DEDUP_REMOVED lines=16> */
.L_x_76:


//--------------------- .nv.global.init           --------------------------
	.section	.nv.global.init,"aw",@progbits
	.align	8
.nv.global.init:
	.type		_ZTV1D,@object
	.size		_ZTV1D,($str - _ZTV1D)
_ZTV1D:
        /*0000*/ 	.byte	0x00, 0x00, 0x00, 0x00, 0x00, 0x00, 0x00, 0x00, 0x00, 0x00, 0x00, 0x00, 0x00, 0x00, 0x00, 0x00
        /*0010*/ 	.byte	0x08, 0x00, 0x00, 0x00, 0x00, 0x00, 0x00, 0x00, 0x10, 0x00, 0x00, 0x00, 0x00, 0x00, 0x00, 0x00
        /*0020*/ 	.byte	0x18, 0x00, 0x00, 0x00, 0x00, 0x00, 0x00, 0x00, 0x20, 0x00, 0x00, 0x00, 0x00, 0x00, 0x00, 0x00
	.type		$str,@object
	.size		$str,($str$4 - $str)
$str:
        /*0030*/ 	.byte	0x48, 0x65, 0x6c, 0x6c, 0x6f, 0x20, 0x41, 0x64, 0x6d, 0x69, 0x6e, 0x21, 0x0a, 0x00
	.type		$str$4,@object
	.size		$str$4,($str$1 - $str$4)
$str$4:
        /*003e*/ 	.byte	0x62, 0x6c, 0x6f, 0x63, 0x6b, 0x64, 0x69, 0x6d, 0x20, 0x25, 0x64, 0x20, 0x25, 0x6c, 0x78, 0x0a
        /*004e*/ 	.byte	0x00
	.type		$str$1,@object
	.size		$str$1,($str$3 - $str$1)
$str$1:
        /*004f*/ 	.byte	0x62, 0x6c, 0x6f, 0x63, 0x6b, 0x64, 0x69, 0x6d, 0x20, 0x25, 0x64, 0x2c, 0x74, 0x68, 0x72, 0x65
        /*005f*/ 	.byte	0x61, 0x64, 0x20, 0x25, 0x64, 0x2c, 0x62, 0x75, 0x66, 0x20, 0x25, 0x70, 0x0a, 0x00
	.type		$str$3,@object
	.size		$str$3,($str$2 - $str$3)
$str$3:
        /*006d*/ 	.byte	0x62, 0x6c, 0x6f, 0x63, 0x6b, 0x64, 0x69, 0x6d, 0x20, 0x25, 0x64, 0x2c, 0x74, 0x68, 0x72, 0x65
        /*007d*/ 	.byte	0x61, 0x64, 0x20, 0x25, 0x64, 0x2c, 0x6f, 0x62, 0x6a, 0x44, 0x20, 0x25, 0x70, 0x0a, 0x00
	.type		$str$2,@object
	.size		$str$2,(.L_3 - $str$2)
$str$2:
        /*008c*/ 	.byte	0x62, 0x6c, 0x6f, 0x63, 0x6b, 0x64, 0x69, 0x6d, 0x20, 0x25, 0x64, 0x2c, 0x74, 0x68, 0x72, 0x65
        /*009c*/ 	.byte	0x61, 0x64, 0x20, 0x25, 0x64, 0x2c, 0x73, 0x65, 0x63, 0x72, 0x65, 0x74, 0x20, 0x25, 0x70, 0x0a
        /*00ac*/ 	.byte	0x00
.L_3:


//--------------------- .nv.shared.reserved.0     --------------------------
	.section	.nv.shared.reserved.0,"aw",@nobits
	.weak		__nv_reservedSMEM_offset_0_alias
	.size		__nv_reservedSMEM_offset_0_alias, 0, 64
	.other		__nv_reservedSMEM_offset_0_alias,@"STO_CUDA_RESERVED_SHARED STV_DEFAULT"
__nv_reservedSMEM_offset_0_alias:
	.zero		0
	.zero		64


//--------------------- .nv.constant0._Z12test_kernel2PmS_ji --------------------------
	.section	.nv.constant0._Z12test_kernel2PmS_ji,"a",@progbits
	.sectionflags	@""
	.align	4
.nv.constant0._Z12test_kernel2PmS_ji:
	.zero		920


//--------------------- .nv.constant0._Z11test_kernelPmS_ji --------------------------
	.section	.nv.constant0._Z11test_kernelPmS_ji,"a",@progbits
	.sectionflags	@""
	.align	4
.nv.constant0._Z11test_kernelPmS_ji:
	.zero		920


//--------------------- SYMBOLS --------------------------

	.type		.nv.reservedSmem.offset0,@object
	.size		.nv.reservedSmem.offset0,0x4
	.type		vprintf,@function
	.type		malloc,@function
